	.target	sm_90a

	.elftype	@"ET_EXEC"


//--------------------- .note.nv.tkinfo           --------------------------
	.section	.note.nv.tkinfo,"",@"SHT_NOTE"
	.sectionflags	@"SHF_NOTE_NV_TKINFO"
	.tkinfo
        /*0018*/ 	.word	0x00000002
        /*0030*/ 	.string	""
        /*0030*/ 	.string	"ptxas"
        /*0030*/ 	.string	"Cuda compilation tools, release 13.0, V13.0.88"
        /*0030*/ 	.string	"Build cuda_13.0.r13.0/compiler.36424714_0"
        /*0030*/ 	.string	"-arch sm_90a -m 64 "



//--------------------- .note.nv.cuinfo           --------------------------
	.section	.note.nv.cuinfo,"",@"SHT_NOTE"
	.sectionflags	@"SHF_NOTE_NV_CUINFO"
        /*0018*/ 	.short	0x0002
        /*001a*/ 	.short	0x005a
        /*001c*/ 	.short	0x0082
	.zero		2


//--------------------- .nv.info                  --------------------------
	.section	.nv.info,"",@"SHT_CUDA_INFO"
	.align	4


	//----- nvinfo : EIATTR_REGCOUNT
	.align		4
        /*0000*/ 	.byte	0x04, 0x2f
        /*0002*/ 	.short	(.L_15 - .L_14)
	.align		4
.L_14:
        /*0004*/ 	.word	index@(_ZN7cutlass13device_kernelINS_4gemm6kernel13GemmUniversalIN4cute5tupleIJiiiiEEENS1_10collective13CollectiveMmaINS1_34MainloopSm90TmaGmmaWarpSpecializedILi4ENS5_IJNS4_1CILi1EEENSA_ILi2EEESB_EEENS1_35KernelTmaWarpSpecializedCooperativeEEENS5_IJNSA_ILi128EEENSA_ILi64EEESG_EEENS_10bfloat16_tENS5_IJlSB_lEEESJ_SK_NS4_8TiledMMAINS4_8MMA_AtomIJNS4_4SM904GMMA27MMA_64x64x16_F32BF16BF16_SSILNSO_5MajorE0ELSQ_0ELNSO_7ScaleInE1ELSR_1EEEEEENS4_6LayoutINS5_IJSC_SB_SB_EEENS5_IJSB_NSA_ILi0EEESW_EEEEENS5_IJNS4_10UnderscoreESZ_SZ_EEEEENS4_23SM90_TMA_LOAD_MULTICASTENS4_14ComposedLayoutINS4_7SwizzleILi3ELi4ELi3EEENS4_18smem_ptr_flag_bitsILi16EEENSU_INS5_IJNSA_ILi8EEESH_EEENS5_IJSH_SB_EEEEEEEvNS4_8identityENS4_13SM90_TMA_LOADES1C_vS1D_EENS_8epilogue10collective6detail29Sm90TmaWarpSpecializedAdapterINS1H_15DefaultEpilogueISJ_SK_SK_NS1G_6thread17LinearCombinationISJ_Li1EffLNS1L_9ScaleType4KindE0ELNS_15FloatRoundStyleE2ESJ_EENS1_15EpilogueDefaultEEEEEvvEEEEvNT_6ParamsE)
        /*0008*/ 	.word	0x000000a8


	//----- nvinfo : EIATTR_FRAME_SIZE
	.align		4
.L_15:
        /*000c*/ 	.byte	0x04, 0x11
        /*000e*/ 	.short	(.L_17 - .L_16)
	.align		4
.L_16:
        /*0010*/ 	.word	index@(_ZN7cutlass13device_kernelINS_4gemm6kernel13GemmUniversalIN4cute5tupleIJiiiiEEENS1_10collective13CollectiveMmaINS1_34MainloopSm90TmaGmmaWarpSpecializedILi4ENS5_IJNS4_1CILi1EEENSA_ILi2EEESB_EEENS1_35KernelTmaWarpSpecializedCooperativeEEENS5_IJNSA_ILi128EEENSA_ILi64EEESG_EEENS_10bfloat16_tENS5_IJlSB_lEEESJ_SK_NS4_8TiledMMAINS4_8MMA_AtomIJNS4_4SM904GMMA27MMA_64x64x16_F32BF16BF16_SSILNSO_5MajorE0ELSQ_0ELNSO_7ScaleInE1ELSR_1EEEEEENS4_6LayoutINS5_IJSC_SB_SB_EEENS5_IJSB_NSA_ILi0EEESW_EEEEENS5_IJNS4_10UnderscoreESZ_SZ_EEEEENS4_23SM90_TMA_LOAD_MULTICASTENS4_14ComposedLayoutINS4_7SwizzleILi3ELi4ELi3EEENS4_18smem_ptr_flag_bitsILi16EEENSU_INS5_IJNSA_ILi8EEESH_EEENS5_IJSH_SB_EEEEEEEvNS4_8identityENS4_13SM90_TMA_LOADES1C_vS1D_EENS_8epilogue10collective6detail29Sm90TmaWarpSpecializedAdapterINS1H_15DefaultEpilogueISJ_SK_SK_NS1G_6thread17LinearCombinationISJ_Li1EffLNS1L_9ScaleType4KindE0ELNS_15FloatRoundStyleE2ESJ_EENS1_15EpilogueDefaultEEEEEvvEEEEvNT_6ParamsE)
        /*0014*/ 	.word	0x00000000


	//----- nvinfo : EIATTR_MIN_STACK_SIZE
	.align		4
.L_17:
        /*0018*/ 	.byte	0x04, 0x12
        /*001a*/ 	.short	(.L_19 - .L_18)
	.align		4
.L_18:
        /*001c*/ 	.word	index@(_ZN7cutlass13device_kernelINS_4gemm6kernel13GemmUniversalIN4cute5tupleIJiiiiEEENS1_10collective13CollectiveMmaINS1_34MainloopSm90TmaGmmaWarpSpecializedILi4ENS5_IJNS4_1CILi1EEENSA_ILi2EEESB_EEENS1_35KernelTmaWarpSpecializedCooperativeEEENS5_IJNSA_ILi128EEENSA_ILi64EEESG_EEENS_10bfloat16_tENS5_IJlSB_lEEESJ_SK_NS4_8TiledMMAINS4_8MMA_AtomIJNS4_4SM904GMMA27MMA_64x64x16_F32BF16BF16_SSILNSO_5MajorE0ELSQ_0ELNSO_7ScaleInE1ELSR_1EEEEEENS4_6LayoutINS5_IJSC_SB_SB_EEENS5_IJSB_NSA_ILi0EEESW_EEEEENS5_IJNS4_10UnderscoreESZ_SZ_EEEEENS4_23SM90_TMA_LOAD_MULTICASTENS4_14ComposedLayoutINS4_7SwizzleILi3ELi4ELi3EEENS4_18smem_ptr_flag_bitsILi16EEENSU_INS5_IJNSA_ILi8EEESH_EEENS5_IJSH_SB_EEEEEEEvNS4_8identityENS4_13SM90_TMA_LOADES1C_vS1D_EENS_8epilogue10collective6detail29Sm90TmaWarpSpecializedAdapterINS1H_15DefaultEpilogueISJ_SK_SK_NS1G_6thread17LinearCombinationISJ_Li1EffLNS1L_9ScaleType4KindE0ELNS_15FloatRoundStyleE2ESJ_EENS1_15EpilogueDefaultEEEEEvvEEEEvNT_6ParamsE)
        /*0020*/ 	.word	0x00000000
.L_19:


//--------------------- .nv.compat                --------------------------
	.section	.nv.compat,"",@"SHT_CUDA_COMPAT_INFO"
	.align	4
        /*0000*/ 	.byte	0x02, 0x09, 0x01, 0x00, 0x02, 0x02, 0x04, 0x00, 0x02, 0x05, 0x05, 0x00, 0x03, 0x07, 0x01, 0x01
        /*0010*/ 	.byte	0x02, 0x03, 0x01, 0x00, 0x02, 0x06, 0x01, 0x00, 0x04, 0x0b, 0x08, 0x00, 0x00, 0x00, 0x00, 0x00
        /*0020*/ 	.byte	0x00, 0x00, 0x00, 0x00


//--------------------- .nv.info._ZN7cutlass13device_kernelINS_4gemm6kernel13GemmUniversalIN4cute5tupleIJiiiiEEENS1_10collective13CollectiveMmaINS1_34MainloopSm90TmaGmmaWarpSpecializedILi4ENS5_IJNS4_1CILi1EEENSA_ILi2EEESB_EEENS1_35KernelTmaWarpSpecializedCooperativeEEENS5_IJNSA_ILi128EEENSA_ILi64EEESG_EEENS_10bfloat16_tENS5_IJlSB_lEEESJ_SK_NS4_8TiledMMAINS4_8MMA_AtomIJNS4_4SM904GMMA27MMA_64x64x16_F32BF16BF16_SSILNSO_5MajorE0ELSQ_0ELNSO_7ScaleInE1ELSR_1EEEEEENS4_6LayoutINS5_IJSC_SB_SB_EEENS5_IJSB_NSA_ILi0EEESW_EEEEENS5_IJNS4_10UnderscoreESZ_SZ_EEEEENS4_23SM90_TMA_LOAD_MULTICASTENS4_14ComposedLayoutINS4_7SwizzleILi3ELi4ELi3EEENS4_18smem_ptr_flag_bitsILi16EEENSU_INS5_IJNSA_ILi8EEESH_EEENS5_IJSH_SB_EEEEEEEvNS4_8identityENS4_13SM90_TMA_LOADES1C_vS1D_EENS_8epilogue10collective6detail29Sm90TmaWarpSpecializedAdapterINS1H_15DefaultEpilogueISJ_SK_SK_NS1G_6thread17LinearCombinationISJ_Li1EffLNS1L_9ScaleType4KindE0ELNS_15FloatRoundStyleE2ESJ_EENS1_15EpilogueDefaultEEEEEvvEEEEvNT_6ParamsE --------------------------
	.section	.nv.info._ZN7cutlass13device_kernelINS_4gemm6kernel13GemmUniversalIN4cute5tupleIJiiiiEEENS1_10collective13CollectiveMmaINS1_34MainloopSm90TmaGmmaWarpSpecializedILi4ENS5_IJNS4_1CILi1EEENSA_ILi2EEESB_EEENS1_35KernelTmaWarpSpecializedCooperativeEEENS5_IJNSA_ILi128EEENSA_ILi64EEESG_EEENS_10bfloat16_tENS5_IJlSB_lEEESJ_SK_NS4_8TiledMMAINS4_8MMA_AtomIJNS4_4SM904GMMA27MMA_64x64x16_F32BF16BF16_SSILNSO_5MajorE0ELSQ_0ELNSO_7ScaleInE1ELSR_1EEEEEENS4_6LayoutINS5_IJSC_SB_SB_EEENS5_IJSB_NSA_ILi0EEESW_EEEEENS5_IJNS4_10UnderscoreESZ_SZ_EEEEENS4_23SM90_TMA_LOAD_MULTICASTENS4_14ComposedLayoutINS4_7SwizzleILi3ELi4ELi3EEENS4_18smem_ptr_flag_bitsILi16EEENSU_INS5_IJNSA_ILi8EEESH_EEENS5_IJSH_SB_EEEEEEEvNS4_8identityENS4_13SM90_TMA_LOADES1C_vS1D_EENS_8epilogue10collective6detail29Sm90TmaWarpSpecializedAdapterINS1H_15DefaultEpilogueISJ_SK_SK_NS1G_6thread17LinearCombinationISJ_Li1EffLNS1L_9ScaleType4KindE0ELNS_15FloatRoundStyleE2ESJ_EENS1_15EpilogueDefaultEEEEEvvEEEEvNT_6ParamsE,"",@"SHT_CUDA_INFO"
	.sectionflags	@""
	.align	4


	//----- nvinfo : EIATTR_CUDA_API_VERSION
	.align		4
        /*0000*/ 	.byte	0x04, 0x37
        /*0002*/ 	.short	(.L_21 - .L_20)
.L_20:
        /*0004*/ 	.word	0x00000082


	//----- nvinfo : EIATTR_KPARAM_INFO
	.align		4
.L_21:
        /*0008*/ 	.byte	0x04, 0x17
        /*000a*/ 	.short	(.L_23 - .L_22)
.L_22:
        /*000c*/ 	.word	0x00000000
        /*0010*/ 	.short	0x0000
        /*0012*/ 	.short	0x0070
        /*0014*/ 	.byte	0x00, 0xf0, 0x01, 0x10


	//----- nvinfo : EIATTR_SPARSE_MMA_MASK
	.align		4
.L_23:
        /*0018*/ 	.byte	0x03, 0x50
        /*001a*/ 	.short	0x0000


	//----- nvinfo : EIATTR_MAXREG_COUNT
	.align		4
        /*001c*/ 	.byte	0x03, 0x1b
        /*001e*/ 	.short	0x00a8


	//----- nvinfo : EIATTR_NUM_BARRIERS
	.align		4
        /*0020*/ 	.byte	0x02, 0x4c
        /*0022*/ 	.byte	0x01
	.zero		1


	//----- nvinfo : EIATTR_EXTERNS
	.align		4
        /*0024*/ 	.byte	0x04, 0x0f
        /*0026*/ 	.short	(.L_25 - .L_24)


	//   ....[0]....
	.align		4
.L_24:
        /*0028*/ 	.word	index@(__assertfail)


	//----- nvinfo : EIATTR_MERCURY_ISA_VERSION
	.align		4
.L_25:
        /*002c*/ 	.byte	0x03, 0x5f
        /*002e*/ 	.short	0x0101


	//----- nvinfo : EIATTR_INT_WARP_WIDE_INSTR_OFFSETS
	.align		4
        /*0030*/ 	.byte	0x04, 0x31
        /*0032*/ 	.short	(.L_27 - .L_26)


	//   ....[0]....
.L_26:
        /*0034*/ 	.word	0x00000430


	//   ....[1]....
        /*0038*/ 	.word	0x00000450


	//   ....[2]....
        /*003c*/ 	.word	0x00000620


	//   ....[3]....
        /*0040*/ 	.word	0x00002210


	//----- nvinfo : EIATTR_COOP_GROUP_MASK_REGIDS
	.align		4
.L_27:
        /*0044*/ 	.byte	0x04, 0x29
        /*0046*/ 	.short	(.L_29 - .L_28)


	//   ....[0]....
.L_28:
        /*0048*/ 	.word	0xffffffff


	//   ....[1]....
        /*004c*/ 	.word	0xffffffff


	//   ....[2]....
        /*0050*/ 	.word	0xffffffff


	//   ....[3]....
        /*0054*/ 	.word	0xffffffff


	//   ....[4]....
        /*0058*/ 	.word	0xffffffff


	//   ....[5]....
        /*005c*/ 	.word	0xffffffff


	//----- nvinfo : EIATTR_COOP_GROUP_INSTR_OFFSETS
	.align		4
.L_29:
        /*0060*/ 	.byte	0x04, 0x28
        /*0062*/ 	.short	(.L_31 - .L_30)


	//   ....[0]....
.L_30:
        /*0064*/ 	.word	0x00000060


	//   ....[1]....
        /*0068*/ 	.word	0x00000070


	//   ....[2]....
        /*006c*/ 	.word	0x00000130


	//   ....[3]....
        /*0070*/ 	.word	0x000002d0


	//   ....[4]....
        /*0074*/ 	.word	0x00000790


	//   ....[5]....
        /*0078*/ 	.word	0x00001410


	//----- nvinfo : EIATTR_REG_RECONFIG
	.align		4
.L_31:
        /*007c*/ 	.byte	0x01, 0x54
	.zero		2


	//----- nvinfo : EIATTR_SYSCALL_OFFSETS
	.align		4
        /*0080*/ 	.byte	0x04, 0x46
        /*0082*/ 	.short	(.L_33 - .L_32)


	//   ....[0]....
.L_32:
        /*0084*/ 	.word	0x00001600


	//----- nvinfo : EIATTR_MBARRIER_INSTR_OFFSETS
	.align		4
.L_33:
        /*0088*/ 	.byte	0x04, 0x39
        /*008a*/ 	.short	(.L_35 - .L_34)


	//   ....[0]....
.L_34:
        /*008c*/ 	.word	0x00000230
        /*0090*/ 	.word	0x000000ff
        /*0094*/ 	.word	0x00000000
        /*0098*/ 	.short	0x0100
        /*009a*/ 	.byte	0x08
	.zero		1


	//   ....[1]....
        /*009c*/ 	.word	0x00000240
        /*00a0*/ 	.word	0x000000ff
        /*00a4*/ 	.word	0x00000020
        /*00a8*/ 	.short	0x0100
        /*00aa*/ 	.byte	0x08
	.zero		1


	//   ....[2]....
        /*00ac*/ 	.word	0x00000250
        /*00b0*/ 	.word	0x000000ff
        /*00b4*/ 	.word	0x00000008
        /*00b8*/ 	.short	0x0100
        /*00ba*/ 	.byte	0x08
	.zero		1


	//   ....[3]....
        /*00bc*/ 	.word	0x00000260
        /*00c0*/ 	.word	0x000000ff
        /*00c4*/ 	.word	0x00000028
        /*00c8*/ 	.short	0x0100
        /*00ca*/ 	.byte	0x08
	.zero		1


	//   ....[4]....
        /*00cc*/ 	.word	0x00000270
        /*00d0*/ 	.word	0x000000ff
        /*00d4*/ 	.word	0x00000010
        /*00d8*/ 	.short	0x0100
        /*00da*/ 	.byte	0x08
	.zero		1


	//   ....[5]....
        /*00dc*/ 	.word	0x00000280
        /*00e0*/ 	.word	0x000000ff
        /*00e4*/ 	.word	0x00000030
        /*00e8*/ 	.short	0x0100
        /*00ea*/ 	.byte	0x08
	.zero		1


	//   ....[6]....
        /*00ec*/ 	.word	0x00000290
        /*00f0*/ 	.word	0x000000ff
        /*00f4*/ 	.word	0x00000018
        /*00f8*/ 	.short	0x0100
        /*00fa*/ 	.byte	0x08
	.zero		1


	//   ....[7]....
        /*00fc*/ 	.word	0x000002a0
        /*0100*/ 	.word	0x000000ff
        /*0104*/ 	.word	0x00000038
        /*0108*/ 	.short	0x0100
        /*010a*/ 	.byte	0x08
	.zero		1


	//   ....[8]....
        /*010c*/ 	.word	0x000006c0
        /*0110*/ 	.word	0x000000ff
        /*0114*/ 	.word	0x00000050
        /*0118*/ 	.short	0x0100
        /*011a*/ 	.byte	0x06
	.zero		1


	//   ....[9]....
        /*011c*/ 	.word	0x00000740
        /*0120*/ 	.word	0x000000ff
        /*0124*/ 	.word	0x00000058
        /*0128*/ 	.short	0x0100
        /*012a*/ 	.byte	0x06
	.zero		1


	//   ....[10]....
        /*012c*/ 	.word	0x000016c0
        /*0130*/ 	.word	0x00000003
        /*0134*/ 	.word	0x00000000
        /*0138*/ 	.short	0x010a
        /*013a*/ 	.byte	0x3f
	.zero		1


	//   ....[11]....
        /*013c*/ 	.word	0x00001720
        /*0140*/ 	.word	0x00000003
        /*0144*/ 	.word	0x00000000
        /*0148*/ 	.short	0x010a
        /*014a*/ 	.byte	0x3f
	.zero		1


	//   ....[12]....
        /*014c*/ 	.word	0x00001c60
        /*0150*/ 	.word	0x00000005
        /*0154*/ 	.word	0x00000000
        /*0158*/ 	.short	0x010a
        /*015a*/ 	.byte	0x3f
	.zero		1


	//   ....[13]....
        /*015c*/ 	.word	0x00001ca0
        /*0160*/ 	.word	0x00000005
        /*0164*/ 	.word	0x00000000
        /*0168*/ 	.short	0x010a
        /*016a*/ 	.byte	0x3f
	.zero		1


	//   ....[14]....
        /*016c*/ 	.word	0x000020c0
        /*0170*/ 	.word	0x00000004
        /*0174*/ 	.word	0x00000000
        /*0178*/ 	.short	0x0101
        /*017a*/ 	.byte	0x3f
	.zero		1


	//   ....[15]....
        /*017c*/ 	.word	0x00002280
        /*0180*/ 	.word	0x00000000
        /*0184*/ 	.word	0x00000000
        /*0188*/ 	.short	0x0101
        /*018a*/ 	.byte	0x3f
	.zero		1


	//   ....[16]....
        /*018c*/ 	.word	0x00005530
        /*0190*/ 	.word	0x00000015
        /*0194*/ 	.word	0x00000020
        /*0198*/ 	.short	0x010a
        /*019a*/ 	.byte	0x3f
	.zero		1


	//   ....[17]....
        /*019c*/ 	.word	0x000059b0
        /*01a0*/ 	.word	0x00000006
        /*01a4*/ 	.word	0x00000058
        /*01a8*/ 	.short	0x0101
        /*01aa*/ 	.byte	0x3f
	.zero		1


	//   ....[18]....
        /*01ac*/ 	.word	0x000060d0
        /*01b0*/ 	.word	0x00000007
        /*01b4*/ 	.word	0x00000000
        /*01b8*/ 	.short	0x010a
        /*01ba*/ 	.byte	0x3f
	.zero		1


	//   ....[19]....
        /*01bc*/ 	.word	0x00006150
        /*01c0*/ 	.word	0x00000006
        /*01c4*/ 	.word	0x00000000
        /*01c8*/ 	.short	0x010a
        /*01ca*/ 	.byte	0x3f
	.zero		1


	//   ....[20]....
        /*01cc*/ 	.word	0x000061e0
        /*01d0*/ 	.word	0x00000007
        /*01d4*/ 	.word	0x00000000
        /*01d8*/ 	.short	0x010a
        /*01da*/ 	.byte	0x3f
	.zero		1


	//   ....[21]....
        /*01dc*/ 	.word	0x00006270
        /*01e0*/ 	.word	0x00000005
        /*01e4*/ 	.word	0x00000000
        /*01e8*/ 	.short	0x010a
        /*01ea*/ 	.byte	0x3f
	.zero		1


	//   ....[22]....
        /*01ec*/ 	.word	0x000062d0
        /*01f0*/ 	.word	0x00000003
        /*01f4*/ 	.word	0x00000000
        /*01f8*/ 	.short	0x010a
        /*01fa*/ 	.byte	0x3f
	.zero		1


	//   ....[23]....
        /*01fc*/ 	.word	0x00006320
        /*0200*/ 	.word	0x00000005
        /*0204*/ 	.word	0x00000000
        /*0208*/ 	.short	0x010a
        /*020a*/ 	.byte	0x3f
	.zero		1


	//   ....[24]....
        /*020c*/ 	.word	0x000063f0
        /*0210*/ 	.word	0x00000015
        /*0214*/ 	.word	0x00000020
        /*0218*/ 	.short	0x010a
        /*021a*/ 	.byte	0x3f
	.zero		1


	//   ....[25]....
        /*021c*/ 	.word	0x000064c0
        /*0220*/ 	.word	0x00000007
        /*0224*/ 	.word	0x00000000
        /*0228*/ 	.short	0x010a
        /*022a*/ 	.byte	0x3f
	.zero		1


	//   ....[26]....
        /*022c*/ 	.word	0x00006510
        /*0230*/ 	.word	0x00000006
        /*0234*/ 	.word	0x00000000
        /*0238*/ 	.short	0x010a
        /*023a*/ 	.byte	0x3f
	.zero		1


	//   ....[27]....
        /*023c*/ 	.word	0x00006560
        /*0240*/ 	.word	0x00000007
        /*0244*/ 	.word	0x00000000
        /*0248*/ 	.short	0x010a
        /*024a*/ 	.byte	0x3f
	.zero		1


	//----- nvinfo : EIATTR_NUM_MBARRIERS
	.align		4
.L_35:
        /*024c*/ 	.byte	0x03, 0x38
        /*024e*/ 	.short	0x000a


	//----- nvinfo : EIATTR_EXIT_INSTR_OFFSETS
	.align		4
        /*0250*/ 	.byte	0x04, 0x1c
        /*0252*/ 	.short	(.L_37 - .L_36)


	//   ....[0]....
.L_36:
        /*0254*/ 	.word	0x00000960


	//   ....[1]....
        /*0258*/ 	.word	0x00001170


	//   ....[2]....
        /*025c*/ 	.word	0x00004cc0


	//   ....[3]....
        /*0260*/ 	.word	0x00005220


	//   ....[4]....
        /*0264*/ 	.word	0x000062c0


	//----- nvinfo : EIATTR_MAX_THREADS
	.align		4
.L_37:
        /*0268*/ 	.byte	0x04, 0x05
        /*026a*/ 	.short	(.L_39 - .L_38)
.L_38:
        /*026c*/ 	.word	0x00000180
        /*0270*/ 	.word	0x00000001
        /*0274*/ 	.word	0x00000001


	//----- nvinfo : EIATTR_CRS_STACK_SIZE
	.align		4
.L_39:
        /*0278*/ 	.byte	0x04, 0x1e
        /*027a*/ 	.short	(.L_41 - .L_40)
.L_40:
        /*027c*/ 	.word	0x00000000


	//----- nvinfo : EIATTR_CBANK_PARAM_SIZE
	.align		4
.L_41:
        /*0280*/ 	.byte	0x03, 0x19
        /*0282*/ 	.short	0x0470


	//----- nvinfo : EIATTR_PARAM_CBANK
	.align		4
        /*0284*/ 	.byte	0x04, 0x0a
        /*0286*/ 	.short	(.L_43 - .L_42)
	.align		4
.L_42:
        /*0288*/ 	.word	index@(.nv.constant0._ZN7cutlass13device_kernelINS_4gemm6kernel13GemmUniversalIN4cute5tupleIJiiiiEEENS1_10collective13CollectiveMmaINS1_34MainloopSm90TmaGmmaWarpSpecializedILi4ENS5_IJNS4_1CILi1EEENSA_ILi2EEESB_EEENS1_35KernelTmaWarpSpecializedCooperativeEEENS5_IJNSA_ILi128EEENSA_ILi64EEESG_EEENS_10bfloat16_tENS5_IJlSB_lEEESJ_SK_NS4_8TiledMMAINS4_8MMA_AtomIJNS4_4SM904GMMA27MMA_64x64x16_F32BF16BF16_SSILNSO_5MajorE0ELSQ_0ELNSO_7ScaleInE1ELSR_1EEEEEENS4_6LayoutINS5_IJSC_SB_SB_EEENS5_IJSB_NSA_ILi0EEESW_EEEEENS5_IJNS4_10UnderscoreESZ_SZ_EEEEENS4_23SM90_TMA_LOAD_MULTICASTENS4_14ComposedLayoutINS4_7SwizzleILi3ELi4ELi3EEENS4_18smem_ptr_flag_bitsILi16EEENSU_INS5_IJNSA_ILi8EEESH_EEENS5_IJSH_SB_EEEEEEEvNS4_8identityENS4_13SM90_TMA_LOADES1C_vS1D_EENS_8epilogue10collective6detail29Sm90TmaWarpSpecializedAdapterINS1H_15DefaultEpilogueISJ_SK_SK_NS1G_6thread17LinearCombinationISJ_Li1EffLNS1L_9ScaleType4KindE0ELNS_15FloatRoundStyleE2ESJ_EENS1_15EpilogueDefaultEEEEEvvEEEEvNT_6ParamsE)
        /*028c*/ 	.short	0x0210
        /*028e*/ 	.short	0x0470


	//----- nvinfo : EIATTR_SW_WAR
	.align		4
.L_43:
        /*0290*/ 	.byte	0x04, 0x36
        /*0292*/ 	.short	(.L_45 - .L_44)
.L_44:
        /*0294*/ 	.word	0x00000008
.L_45:


//--------------------- .nv.callgraph             --------------------------
	.section	.nv.callgraph,"",@"SHT_CUDA_CALLGRAPH"
	.align	4
	.sectionentsize	8
	.align		4
        /*0000*/ 	.word	0x00000000
	.align		4
        /*0004*/ 	.word	0xffffffff
	.align		4
        /*0008*/ 	.word	index@(_ZN7cutlass13device_kernelINS_4gemm6kernel13GemmUniversalIN4cute5tupleIJiiiiEEENS1_10collective13CollectiveMmaINS1_34MainloopSm90TmaGmmaWarpSpecializedILi4ENS5_IJNS4_1CILi1EEENSA_ILi2EEESB_EEENS1_35KernelTmaWarpSpecializedCooperativeEEENS5_IJNSA_ILi128EEENSA_ILi64EEESG_EEENS_10bfloat16_tENS5_IJlSB_lEEESJ_SK_NS4_8TiledMMAINS4_8MMA_AtomIJNS4_4SM904GMMA27MMA_64x64x16_F32BF16BF16_SSILNSO_5MajorE0ELSQ_0ELNSO_7ScaleInE1ELSR_1EEEEEENS4_6LayoutINS5_IJSC_SB_SB_EEENS5_IJSB_NSA_ILi0EEESW_EEEEENS5_IJNS4_10UnderscoreESZ_SZ_EEEEENS4_23SM90_TMA_LOAD_MULTICASTENS4_14ComposedLayoutINS4_7SwizzleILi3ELi4ELi3EEENS4_18smem_ptr_flag_bitsILi16EEENSU_INS5_IJNSA_ILi8EEESH_EEENS5_IJSH_SB_EEEEEEEvNS4_8identityENS4_13SM90_TMA_LOADES1C_vS1D_EENS_8epilogue10collective6detail29Sm90TmaWarpSpecializedAdapterINS1H_15DefaultEpilogueISJ_SK_SK_NS1G_6thread17LinearCombinationISJ_Li1EffLNS1L_9ScaleType4KindE0ELNS_15FloatRoundStyleE2ESJ_EENS1_15EpilogueDefaultEEEEEvvEEEEvNT_6ParamsE)
	.align		4
        /*000c*/ 	.word	index@(__assertfail)
	.align		4
        /*0010*/ 	.word	0x00000000
	.align		4
        /*0014*/ 	.word	0xfffffffe
	.align		4
        /*0018*/ 	.word	0x00000000
	.align		4
        /*001c*/ 	.word	0xfffffffd
	.align		4
        /*0020*/ 	.word	0x00000000
	.align		4
        /*0024*/ 	.word	0xfffffffc


//--------------------- .nv.constant4             --------------------------
	.section	.nv.constant4,"a",@progbits
	.align	8
	.align		8
.nv.constant4:
        /*0000*/ 	.dword	__assertfail
	.align		8
        /*0008*/ 	.dword	__unnamed_1
	.align		8
        /*0010*/ 	.dword	_ZN39_INTERNAL_928a8060_4_k_cu_732e19fc_29234cuda3std3__45__cpo5beginE
	.align		8
        /*0018*/ 	.dword	_ZN39_INTERNAL_928a8060_4_k_cu_732e19fc_29234cuda3std3__45__cpo3endE
	.align		8
        /*0020*/ 	.dword	_ZN39_INTERNAL_928a8060_4_k_cu_732e19fc_29234cuda3std3__45__cpo6cbeginE
	.align		8
        /*0028*/ 	.dword	_ZN39_INTERNAL_928a8060_4_k_cu_732e19fc_29234cuda3std3__45__cpo4cendE
	.align		8
        /*0030*/ 	.dword	_ZN39_INTERNAL_928a8060_4_k_cu_732e19fc_29234cuda3std3__441_GLOBAL__N__928a8060_4_k_cu_732e19fc_29236ignoreE
	.align		8
        /*0038*/ 	.dword	_ZN39_INTERNAL_928a8060_4_k_cu_732e19fc_29234cuda3std3__419piecewise_constructE
	.align		8
        /*0040*/ 	.dword	_ZN39_INTERNAL_928a8060_4_k_cu_732e19fc_29234cuda3std3__48in_placeE
	.align		8
        /*0048*/ 	.dword	_ZN39_INTERNAL_928a8060_4_k_cu_732e19fc_29234cuda3std6ranges3__45__cpo4swapE
	.align		8
        /*0050*/ 	.dword	_ZN39_INTERNAL_928a8060_4_k_cu_732e19fc_29234cuda3std6ranges3__45__cpo9iter_moveE
	.align		8
        /*0058*/ 	.dword	_ZN39_INTERNAL_928a8060_4_k_cu_732e19fc_29234cute7productE
	.align		8
        /*0060*/ 	.dword	_ZN39_INTERNAL_928a8060_4_k_cu_732e19fc_29234cute1_E
	.align		8
        /*0068*/ 	.dword	$str$22
	.align		8
        /*0070*/ 	.dword	$str$23


//--------------------- .text._ZN7cutlass13device_kernelINS_4gemm6kernel13GemmUniversalIN4cute5tupleIJiiiiEEENS1_10collective13CollectiveMmaINS1_34MainloopSm90TmaGmmaWarpSpecializedILi4ENS5_IJNS4_1CILi1EEENSA_ILi2EEESB_EEENS1_35KernelTmaWarpSpecializedCooperativeEEENS5_IJNSA_ILi128EEENSA_ILi64EEESG_EEENS_10bfloat16_tENS5_IJlSB_lEEESJ_SK_NS4_8TiledMMAINS4_8MMA_AtomIJNS4_4SM904GMMA27MMA_64x64x16_F32BF16BF16_SSILNSO_5MajorE0ELSQ_0ELNSO_7ScaleInE1ELSR_1EEEEEENS4_6LayoutINS5_IJSC_SB_SB_EEENS5_IJSB_NSA_ILi0EEESW_EEEEENS5_IJNS4_10UnderscoreESZ_SZ_EEEEENS4_23SM90_TMA_LOAD_MULTICASTENS4_14ComposedLayoutINS4_7SwizzleILi3ELi4ELi3EEENS4_18smem_ptr_flag_bitsILi16EEENSU_INS5_IJNSA_ILi8EEESH_EEENS5_IJSH_SB_EEEEEEEvNS4_8identityENS4_13SM90_TMA_LOADES1C_vS1D_EENS_8epilogue10collective6detail29Sm90TmaWarpSpecializedAdapterINS1H_15DefaultEpilogueISJ_SK_SK_NS1G_6thread17LinearCombinationISJ_Li1EffLNS1L_9ScaleType4KindE0ELNS_15FloatRoundStyleE2ESJ_EENS1_15EpilogueDefaultEEEEEvvEEEEvNT_6ParamsE --------------------------
	.section	.text._ZN7cutlass13device_kernelINS_4gemm6kernel13GemmUniversalIN4cute5tupleIJiiiiEEENS1_10collective13CollectiveMmaINS1_34MainloopSm90TmaGmmaWarpSpecializedILi4ENS5_IJNS4_1CILi1EEENSA_ILi2EEESB_EEENS1_35KernelTmaWarpSpecializedCooperativeEEENS5_IJNSA_ILi128EEENSA_ILi64EEESG_EEENS_10bfloat16_tENS5_IJlSB_lEEESJ_SK_NS4_8TiledMMAINS4_8MMA_AtomIJNS4_4SM904GMMA27MMA_64x64x16_F32BF16BF16_SSILNSO_5MajorE0ELSQ_0ELNSO_7ScaleInE1ELSR_1EEEEEENS4_6LayoutINS5_IJSC_SB_SB_EEENS5_IJSB_NSA_ILi0EEESW_EEEEENS5_IJNS4_10UnderscoreESZ_SZ_EEEEENS4_23SM90_TMA_LOAD_MULTICASTENS4_14ComposedLayoutINS4_7SwizzleILi3ELi4ELi3EEENS4_18smem_ptr_flag_bitsILi16EEENSU_INS5_IJNSA_ILi8EEESH_EEENS5_IJSH_SB_EEEEEEEvNS4_8identityENS4_13SM90_TMA_LOADES1C_vS1D_EENS_8epilogue10collective6detail29Sm90TmaWarpSpecializedAdapterINS1H_15DefaultEpilogueISJ_SK_SK_NS1G_6thread17LinearCombinationISJ_Li1EffLNS1L_9ScaleType4KindE0ELNS_15FloatRoundStyleE2ESJ_EENS1_15EpilogueDefaultEEEEEvvEEEEvNT_6ParamsE,"ax",@progbits
	.align	128
.text._ZN7cutlass13device_kernelINS_4gemm6kernel13GemmUniversalIN4cute5tupleIJiiiiEEENS1_10collective13CollectiveMmaINS1_34MainloopSm90TmaGmmaWarpSpecializedILi4ENS5_IJNS4_1CILi1EEENSA_ILi2EEESB_EEENS1_35KernelTmaWarpSpecializedCooperativeEEENS5_IJNSA_ILi128EEENSA_ILi64EEESG_EEENS_10bfloat16_tENS5_IJlSB_lEEESJ_SK_NS4_8TiledMMAINS4_8MMA_AtomIJNS4_4SM904GMMA27MMA_64x64x16_F32BF16BF16_SSILNSO_5MajorE0ELSQ_0ELNSO_7ScaleInE1ELSR_1EEEEEENS4_6LayoutINS5_IJSC_SB_SB_EEENS5_IJSB_NSA_ILi0EEESW_EEEEENS5_IJNS4_10UnderscoreESZ_SZ_EEEEENS4_23SM90_TMA_LOAD_MULTICASTENS4_14ComposedLayoutINS4_7SwizzleILi3ELi4ELi3EEENS4_18smem_ptr_flag_bitsILi16EEENSU_INS5_IJNSA_ILi8EEESH_EEENS5_IJSH_SB_EEEEEEEvNS4_8identityENS4_13SM90_TMA_LOADES1C_vS1D_EENS_8epilogue10collective6detail29Sm90TmaWarpSpecializedAdapterINS1H_15DefaultEpilogueISJ_SK_SK_NS1G_6thread17LinearCombinationISJ_Li1EffLNS1L_9ScaleType4KindE0ELNS_15FloatRoundStyleE2ESJ_EENS1_15EpilogueDefaultEEEEEvvEEEEvNT_6ParamsE:
        .type           _ZN7cutlass13device_kernelINS_4gemm6kernel13GemmUniversalIN4cute5tupleIJiiiiEEENS1_10collective13CollectiveMmaINS1_34MainloopSm90TmaGmmaWarpSpecializedILi4ENS5_IJNS4_1CILi1EEENSA_ILi2EEESB_EEENS1_35KernelTmaWarpSpecializedCooperativeEEENS5_IJNSA_ILi128EEENSA_ILi64EEESG_EEENS_10bfloat16_tENS5_IJlSB_lEEESJ_SK_NS4_8TiledMMAINS4_8MMA_AtomIJNS4_4SM904GMMA27MMA_64x64x16_F32BF16BF16_SSILNSO_5MajorE0ELSQ_0ELNSO_7ScaleInE1ELSR_1EEEEEENS4_6LayoutINS5_IJSC_SB_SB_EEENS5_IJSB_NSA_ILi0EEESW_EEEEENS5_IJNS4_10UnderscoreESZ_SZ_EEEEENS4_23SM90_TMA_LOAD_MULTICASTENS4_14ComposedLayoutINS4_7SwizzleILi3ELi4ELi3EEENS4_18smem_ptr_flag_bitsILi16EEENSU_INS5_IJNSA_ILi8EEESH_EEENS5_IJSH_SB_EEEEEEEvNS4_8identityENS4_13SM90_TMA_LOADES1C_vS1D_EENS_8epilogue10collective6detail29Sm90TmaWarpSpecializedAdapterINS1H_15DefaultEpilogueISJ_SK_SK_NS1G_6thread17LinearCombinationISJ_Li1EffLNS1L_9ScaleType4KindE0ELNS_15FloatRoundStyleE2ESJ_EENS1_15EpilogueDefaultEEEEEvvEEEEvNT_6ParamsE,@function
        .size           _ZN7cutlass13device_kernelINS_4gemm6kernel13GemmUniversalIN4cute5tupleIJiiiiEEENS1_10collective13CollectiveMmaINS1_34MainloopSm90TmaGmmaWarpSpecializedILi4ENS5_IJNS4_1CILi1EEENSA_ILi2EEESB_EEENS1_35KernelTmaWarpSpecializedCooperativeEEENS5_IJNSA_ILi128EEENSA_ILi64EEESG_EEENS_10bfloat16_tENS5_IJlSB_lEEESJ_SK_NS4_8TiledMMAINS4_8MMA_AtomIJNS4_4SM904GMMA27MMA_64x64x16_F32BF16BF16_SSILNSO_5MajorE0ELSQ_0ELNSO_7ScaleInE1ELSR_1EEEEEENS4_6LayoutINS5_IJSC_SB_SB_EEENS5_IJSB_NSA_ILi0EEESW_EEEEENS5_IJNS4_10UnderscoreESZ_SZ_EEEEENS4_23SM90_TMA_LOAD_MULTICASTENS4_14ComposedLayoutINS4_7SwizzleILi3ELi4ELi3EEENS4_18smem_ptr_flag_bitsILi16EEENSU_INS5_IJNSA_ILi8EEESH_EEENS5_IJSH_SB_EEEEEEEvNS4_8identityENS4_13SM90_TMA_LOADES1C_vS1D_EENS_8epilogue10collective6detail29Sm90TmaWarpSpecializedAdapterINS1H_15DefaultEpilogueISJ_SK_SK_NS1G_6thread17LinearCombinationISJ_Li1EffLNS1L_9ScaleType4KindE0ELNS_15FloatRoundStyleE2ESJ_EENS1_15EpilogueDefaultEEEEEvvEEEEvNT_6ParamsE,(.L_x_133 - _ZN7cutlass13device_kernelINS_4gemm6kernel13GemmUniversalIN4cute5tupleIJiiiiEEENS1_10collective13CollectiveMmaINS1_34MainloopSm90TmaGmmaWarpSpecializedILi4ENS5_IJNS4_1CILi1EEENSA_ILi2EEESB_EEENS1_35KernelTmaWarpSpecializedCooperativeEEENS5_IJNSA_ILi128EEENSA_ILi64EEESG_EEENS_10bfloat16_tENS5_IJlSB_lEEESJ_SK_NS4_8TiledMMAINS4_8MMA_AtomIJNS4_4SM904GMMA27MMA_64x64x16_F32BF16BF16_SSILNSO_5MajorE0ELSQ_0ELNSO_7ScaleInE1ELSR_1EEEEEENS4_6LayoutINS5_IJSC_SB_SB_EEENS5_IJSB_NSA_ILi0EEESW_EEEEENS5_IJNS4_10UnderscoreESZ_SZ_EEEEENS4_23SM90_TMA_LOAD_MULTICASTENS4_14ComposedLayoutINS4_7SwizzleILi3ELi4ELi3EEENS4_18smem_ptr_flag_bitsILi16EEENSU_INS5_IJNSA_ILi8EEESH_EEENS5_IJSH_SB_EEEEEEEvNS4_8identityENS4_13SM90_TMA_LOADES1C_vS1D_EENS_8epilogue10collective6detail29Sm90TmaWarpSpecializedAdapterINS1H_15DefaultEpilogueISJ_SK_SK_NS1G_6thread17LinearCombinationISJ_Li1EffLNS1L_9ScaleType4KindE0ELNS_15FloatRoundStyleE2ESJ_EENS1_15EpilogueDefaultEEEEEvvEEEEvNT_6ParamsE)
        .other          _ZN7cutlass13device_kernelINS_4gemm6kernel13GemmUniversalIN4cute5tupleIJiiiiEEENS1_10collective13CollectiveMmaINS1_34MainloopSm90TmaGmmaWarpSpecializedILi4ENS5_IJNS4_1CILi1EEENSA_ILi2EEESB_EEENS1_35KernelTmaWarpSpecializedCooperativeEEENS5_IJNSA_ILi128EEENSA_ILi64EEESG_EEENS_10bfloat16_tENS5_IJlSB_lEEESJ_SK_NS4_8TiledMMAINS4_8MMA_AtomIJNS4_4SM904GMMA27MMA_64x64x16_F32BF16BF16_SSILNSO_5MajorE0ELSQ_0ELNSO_7ScaleInE1ELSR_1EEEEEENS4_6LayoutINS5_IJSC_SB_SB_EEENS5_IJSB_NSA_ILi0EEESW_EEEEENS5_IJNS4_10UnderscoreESZ_SZ_EEEEENS4_23SM90_TMA_LOAD_MULTICASTENS4_14ComposedLayoutINS4_7SwizzleILi3ELi4ELi3EEENS4_18smem_ptr_flag_bitsILi16EEENSU_INS5_IJNSA_ILi8EEESH_EEENS5_IJSH_SB_EEEEEEEvNS4_8identityENS4_13SM90_TMA_LOADES1C_vS1D_EENS_8epilogue10collective6detail29Sm90TmaWarpSpecializedAdapterINS1H_15DefaultEpilogueISJ_SK_SK_NS1G_6thread17LinearCombinationISJ_Li1EffLNS1L_9ScaleType4KindE0ELNS_15FloatRoundStyleE2ESJ_EENS1_15EpilogueDefaultEEEEEvvEEEEvNT_6ParamsE,@"STO_CUDA_ENTRY STV_DEFAULT"
_ZN7cutlass13device_kernelINS_4gemm6kernel13GemmUniversalIN4cute5tupleIJiiiiEEENS1_10collective13CollectiveMmaINS1_34MainloopSm90TmaGmmaWarpSpecializedILi4ENS5_IJNS4_1CILi1EEENSA_ILi2EEESB_EEENS1_35KernelTmaWarpSpecializedCooperativeEEENS5_IJNSA_ILi128EEENSA_ILi64EEESG_EEENS_10bfloat16_tENS5_IJlSB_lEEESJ_SK_NS4_8TiledMMAINS4_8MMA_AtomIJNS4_4SM904GMMA27MMA_64x64x16_F32BF16BF16_SSILNSO_5MajorE0ELSQ_0ELNSO_7ScaleInE1ELSR_1EEEEEENS4_6LayoutINS5_IJSC_SB_SB_EEENS5_IJSB_NSA_ILi0EEESW_EEEEENS5_IJNS4_10UnderscoreESZ_SZ_EEEEENS4_23SM90_TMA_LOAD_MULTICASTENS4_14ComposedLayoutINS4_7SwizzleILi3ELi4ELi3EEENS4_18smem_ptr_flag_bitsILi16EEENSU_INS5_IJNSA_ILi8EEESH_EEENS5_IJSH_SB_EEEEEEEvNS4_8identityENS4_13SM90_TMA_LOADES1C_vS1D_EENS_8epilogue10collective6detail29Sm90TmaWarpSpecializedAdapterINS1H_15DefaultEpilogueISJ_SK_SK_NS1G_6thread17LinearCombinationISJ_Li1EffLNS1L_9ScaleType4KindE0ELNS_15FloatRoundStyleE2ESJ_EENS1_15EpilogueDefaultEEEEEvvEEEEvNT_6ParamsE:
[----:B------:R-:W0:Y:S01]  /*0000*/  LDC R1, c[0x0][0x28] ;  /* 0x00000a00ff017b82 */ /* 0x000e220000000800 */
[----:B------:R-:W1:Y:S01]  /*0010*/  S2R R62, SR_TID.X ;  /* 0x00000000003e7919 */ /* 0x000e620000002100 */
[----:B------:R-:W-:Y:S01]  /*0020*/  ELECT P0, URZ, PT ;  /* 0x00000000003f782f */ /* 0x000fe20003800000 */
[----:B------:R-:W-:Y:S01]  /*0030*/  BSSY B0, `(.L_x_0) ;  /* 0x000000f000007945 */ /* 0x000fe20003800000 */
[--C-:B-1----:R-:W-:Y:S02]  /*0040*/  SHF.R.U32.HI R0, RZ, 0x5, R62.reuse ;  /* 0x00000005ff007819 */ /* 0x102fe4000001163e */
[----:B------:R-:W-:-:S03]  /*0050*/  SHF.R.U32.HI R6, RZ, 0x7, R62 ;  /* 0x00000007ff067819 */ /* 0x000fc6000001163e */
[----:B------:R-:W1:Y:S04]  /*0060*/  SHFL.IDX PT, R3, R0, RZ, 0x1f ;  /* 0x00001fff00037589 */ /* 0x000e6800000e0000 */
[----:B------:R2:W3:Y:S01]  /*0070*/  SHFL.IDX PT, R2, R6, RZ, 0x1f ;  /* 0x00001fff06027589 */ /* 0x0004e200000e0000 */
[----:B-1----:R-:W-:-:S13]  /*0080*/  ISETP.NE.OR P0, PT, R3, RZ, !P0 ;  /* 0x000000ff0300720c */ /* 0x002fda0004705670 */
[----:B0-23--:R-:W-:Y:S05]  /*0090*/  @P0 BRA `(.L_x_1) ;  /* 0x0000000000200947 */ /* 0x00dfea0003800000 */
[----:B------:R-:W-:Y:S02]  /*00a0*/  ULDC.64 UR4, c[0x0][0x198] ;  /* 0x0000660000047ab9 */ /* 0x000fe40000000a00 */
[----:B------:R-:W-:Y:S02]  /*00b0*/  UIADD3 UR6, UP0, UR4, 0xf0, URZ ;  /* 0x000000f004067890 */ /* 0x000fe4000ff1e03f */
[----:B------:R-:W-:Y:S02]  /*00c0*/  UIADD3 UR4, UP1, UR4, 0x1f0, URZ ;  /* 0x000001f004047890 */ /* 0x000fe4000ff3e03f */
[----:B------:R-:W-:Y:S02]  /*00d0*/  UIADD3.X UR7, URZ, UR5, URZ, UP0, !UPT ;  /* 0x000000053f077290 */ /* 0x000fe400087fe43f */
[----:B------:R-:W-:-:S07]  /*00e0*/  UIADD3.X UR5, URZ, UR5, URZ, UP1, !UPT ;  /* 0x000000053f057290 */ /* 0x000fce0008ffe43f */
[----:B------:R0:W-:Y:S02]  /*00f0*/  UTMACCTL.PF [UR6] ;  /* 0x00000000060079b9 */ /* 0x0001e40008040000 */
[----:B------:R0:W-:Y:S02]  /*0100*/  UTMACCTL.PF [UR4] ;  /* 0x00000000040079b9 */ /* 0x0001e40008040000 */
[----:B0-----:R-:W-:Y:S01]  /*0110*/  NOP ;  /* 0x0000000000007918 */ /* 0x001fe20000000000 */
.L_x_1:
[----:B------:R-:W-:Y:S05]  /*0120*/  BSYNC B0 ;  /* 0x0000000000007941 */ /* 0x000fea0003800000 */
.L_x_0:
[----:B------:R-:W0:Y:S02]  /*0130*/  SHFL.IDX PT, R5, R0, RZ, 0x1f ;  /* 0x00001fff00057589 */ /* 0x000e2400000e0000 */
[----:B0-----:R-:W-:-:S13]  /*0140*/  ISETP.NE.AND P0, PT, R5, RZ, PT ;  /* 0x000000ff0500720c */ /* 0x001fda0003f05270 */
[----:B------:R-:W-:Y:S05]  /*0150*/  @P0 BRA `(.L_x_2) ;  /* 0x0000000000580947 */ /* 0x000fea0003800000 */
[----:B------:R-:W0:Y:S01]  /*0160*/  S2UR UR8, SR_CgaCtaId ;  /* 0x00000000000879c3 */ /* 0x000e220000008800 */
[----:B------:R-:W-:Y:S01]  /*0170*/  UMOV UR4, 0x400 ;  /* 0x0000040000047882 */ /* 0x000fe20000000000 */
[----:B------:R-:W-:Y:S01]  /*0180*/  UMOV UR5, 0x1 ;  /* 0x0000000100057882 */ /* 0x000fe20000000000 */
[----:B------:R-:W-:Y:S01]  /*0190*/  UMOV UR6, 0x4 ;  /* 0x0000000400067882 */ /* 0x000fe20000000000 */
[----:B------:R-:W-:Y:S01]  /*01a0*/  ELECT P0, URZ, PT ;  /* 0x00000000003f782f */ /* 0x000fe20003800000 */
[----:B------:R-:W-:-:S04]  /*01b0*/  UIADD3 UR6, -UR6, 0x100000, URZ ;  /* 0x0010000006067890 */ /* 0x000fc8000fffe13f */
[----:B------:R-:W-:Y:S02]  /*01c0*/  USHF.L.U32 UR7, UR6, 0xb, URZ ;  /* 0x0000000b06077899 */ /* 0x000fe4000800063f */
[----:B------:R-:W-:Y:S02]  /*01d0*/  USHF.L.U32 UR6, UR6, 0x1, URZ ;  /* 0x0000000106067899 */ /* 0x000fe4000800063f */
[----:B0-----:R-:W-:Y:S02]  /*01e0*/  ULEA UR8, UR8, UR4, 0x18 ;  /* 0x0000000408087291 */ /* 0x001fe4000f8ec03f */
[----:B------:R-:W-:-:S04]  /*01f0*/  UIADD3 UR4, -UR5, 0x100000, URZ ;  /* 0x0010000005047890 */ /* 0x000fc8000fffe13f */
[----:B------:R-:W-:Y:S02]  /*0200*/  USHF.L.U32 UR5, UR4, 0xb, URZ ;  /* 0x0000000b04057899 */ /* 0x000fe4000800063f */
[----:B------:R-:W-:Y:S01]  /*0210*/  USHF.L.U32 UR4, UR4, 0x1, URZ ;  /* 0x0000000104047899 */ /* 0x000fe2000800063f */
[----:B------:R-:W0:Y:S11]  /*0220*/  FENCE.VIEW.ASYNC.S ;  /* 0x00000000000073c6 */ /* 0x000e360000000000 */
[----:B0-----:R0:W1:Y:S01]  /*0230*/  SYNCS.EXCH.64 URZ, [UR8], UR4 ;  /* 0x00000004083f75b2 */ /* 0x0010620008000100 */
[----:B------:R0:W2:Y:S01]  /*0240*/  SYNCS.EXCH.64 URZ, [UR8+0x20], UR6 ;  /* 0x00002006083f75b2 */ /* 0x0000a20008000100 */
[----:B------:R0:W3:Y:S01]  /*0250*/  SYNCS.EXCH.64 URZ, [UR8+0x8], UR4 ;  /* 0x00000804083f75b2 */ /* 0x0000e20008000100 */
[----:B------:R0:W4:Y:S01]  /*0260*/  SYNCS.EXCH.64 URZ, [UR8+0x28], UR6 ;  /* 0x00002806083f75b2 */ /* 0x0001220008000100 */
[----:B------:R0:W0:Y:S01]  /*0270*/  SYNCS.EXCH.64 URZ, [UR8+0x10], UR4 ;  /* 0x00001004083f75b2 */ /* 0x0000220008000100 */
[----:B------:R0:W0:Y:S01]  /*0280*/  SYNCS.EXCH.64 URZ, [UR8+0x30], UR6 ;  /* 0x00003006083f75b2 */ /* 0x0000220008000100 */
[----:B------:R0:W0:Y:S01]  /*0290*/  SYNCS.EXCH.64 URZ, [UR8+0x18], UR4 ;  /* 0x00001804083f75b2 */ /* 0x0000220008000100 */
[----:B------:R0:W0:Y:S01]  /*02a0*/  SYNCS.EXCH.64 URZ, [UR8+0x38], UR6 ;  /* 0x00003806083f75b2 */ /* 0x0000220008000100 */
[----:B------:R-:W-:Y:S01]  /*02b0*/  NOP ;  /* 0x0000000000007918 */ /* 0x000fe20000000000 */
.L_x_2:
[----:B------:R-:W-:Y:S01]  /*02c0*/  SHF.R.S32.HI R7, RZ, 0x1f, R62 ;  /* 0x0000001fff077819 */ /* 0x000fe2000001143e */
[----:B------:R-:W5:Y:S01]  /*02d0*/  SHFL.IDX PT, R0, R0, RZ, 0x1f ;  /* 0x00001fff00007589 */ /* 0x000f6200000e0000 */
[----:B0-----:R-:W0:Y:S01]  /*02e0*/  S2UR UR8, SR_CTAID.X ;  /* 0x00000000000879c3 */ /* 0x001e220000002500 */
[----:B------:R-:W-:Y:S02]  /*02f0*/  ELECT P0, URZ, PT ;  /* 0x00000000003f782f */ /* 0x000fe40003800000 */
[----:B------:R-:W-:Y:S01]  /*0300*/  LEA.HI R7, R7, R62, RZ, 0x7 ;  /* 0x0000003e07077211 */ /* 0x000fe200078f38ff */
[----:B------:R-:W1:Y:S01]  /*0310*/  S2R R4, SR_CTAID.Y ;  /* 0x0000000000047919 */ /* 0x000e620000002600 */
[----:B------:R-:W-:Y:S01]  /*0320*/  ULDC UR4, c[0x0][0x154] ;  /* 0x0000550000047ab9 */ /* 0x000fe20000000800 */
[----:B------:R-:W-:Y:S01]  /*0330*/  NOP ;  /* 0x0000000000007918 */ /* 0x000fe20000000000 */
[----:B------:R-:W-:Y:S01]  /*0340*/  LOP3.LUT R7, R7, 0xffffff80, RZ, 0xc0, !PT ;  /* 0xffffff8007077812 */ /* 0x000fe200078ec0ff */
[----:B------:R-:W-:Y:S01]  /*0350*/  NOP ;  /* 0x0000000000007918 */ /* 0x000fe20000000000 */
[----:B------:R-:W2:Y:S03]  /*0360*/  LDC R14, c[0x0][0x140] ;  /* 0x00005000ff0e7b82 */ /* 0x000ea60000000800 */
[----:B------:R-:W-:-:S05]  /*0370*/  IMAD.IADD R7, R62, 0x1, -R7 ;  /* 0x000000013e077824 */ /* 0x000fca00078e0a07 */
[----:B------:R-:W-:Y:S01]  /*0380*/  SHF.R.S32.HI R8, RZ, 0x1f, R7 ;  /* 0x0000001fff087819 */ /* 0x000fe20000011407 */
[----:B------:R-:W3:Y:S01]  /*0390*/  LDC R12, c[0x0][0x144] ;  /* 0x00005100ff0c7b82 */ /* 0x000ee20000000800 */
[----:B------:R-:W-:Y:S02]  /*03a0*/  LOP3.LUT P2, RZ, R7, 0x7, RZ, 0xc0, !PT ;  /* 0x0000000707ff7812 */ /* 0x000fe4000784c0ff */
[----:B------:R-:W-:Y:S02]  /*03b0*/  LEA.HI R8, R8, R7, RZ, 0x3 ;  /* 0x0000000708087211 */ /* 0x000fe400078f18ff */
[----:B-----5:R-:W-:Y:S02]  /*03c0*/  ISETP.NE.OR P0, PT, R0, RZ, !P0 ;  /* 0x000000ff0000720c */ /* 0x020fe40004705670 */
[--C-:B------:R-:W-:Y:S02]  /*03d0*/  SHF.R.S32.HI R0, RZ, 0x3, R8.reuse ;  /* 0x00000003ff007819 */ /* 0x100fe40000011408 */
[----:B------:R-:W-:-:S02]  /*03e0*/  SHF.R.S32.HI R9, RZ, 0x1f, R8 ;  /* 0x0000001fff097819 */ /* 0x000fc40000011408 */
[----:B------:R-:W-:Y:S02]  /*03f0*/  SHF.R.S32.HI R8, RZ, 0x1f, R5 ;  /* 0x0000001fff087819 */ /* 0x000fe40000011405 */
[----:B------:R-:W-:Y:S02]  /*0400*/  LEA.HI R9, R9, R0, RZ, 0x2 ;  /* 0x0000000009097211 */ /* 0x000fe400078f10ff */
[----:B------:R-:W-:Y:S02]  /*0410*/  LEA.HI R8, R8, R5, RZ, 0x2 ;  /* 0x0000000508087211 */ /* 0x000fe400078f10ff */
[----:B-1----:R-:W-:Y:S01]  /*0420*/  I2FP.F32.U32 R11, R4 ;  /* 0x00000004000b7245 */ /* 0x002fe20000201000 */
[----:B------:R-:W-:Y:S01]  /*0430*/  VOTEU.ALL UP0, P0 ;  /* 0x00000000003f7886 */ /* 0x000fe20000000000 */
[----:B------:R-:W-:Y:S01]  /*0440*/  LOP3.LUT R10, R8, 0x3ffffffc, RZ, 0xc0, !PT ;  /* 0x3ffffffc080a7812 */ /* 0x000fe200078ec0ff */
[----:B------:R-:W-:Y:S01]  /*0450*/  VOTEU.ALL UP1, P0 ;  /* 0x00000000003f7886 */ /* 0x000fe20000020000 */
[----:B------:R-:W-:Y:S01]  /*0460*/  LOP3.LUT R9, R9, 0xfffffffc, RZ, 0xc0, !PT ;  /* 0xfffffffc09097812 */ /* 0x000fe200078ec0ff */
[----:B------:R-:W-:Y:S01]  /*0470*/  FMUL R13, R11, UR4 ;  /* 0x000000040b0d7c20 */ /* 0x000fe20008400000 */
[----:B------:R-:W1:Y:S01]  /*0480*/  @!UP0 S2UR UR7, SR_CgaCtaId ;  /* 0x00000000000789c3 */ /* 0x000e620000008800 */
[----:B------:R-:W-:Y:S01]  /*0490*/  IMAD.IADD R11, R5, 0x1, -R10 ;  /* 0x00000001050b7824 */ /* 0x000fe200078e0a0a */
[----:B0-----:R-:W-:Y:S01]  /*04a0*/  I2FP.F32.U32 R10, UR8 ;  /* 0x00000008000a7c45 */ /* 0x001fe20008201000 */
[----:B------:R-:W-:Y:S01]  /*04b0*/  IMAD.IADD R8, R0, 0x1, -R9 ;  /* 0x0000000100087824 */ /* 0x000fe200078e0a09 */
[----:B------:R-:W-:Y:S01]  /*04c0*/  ULDC UR4, c[0x0][0x150] ;  /* 0x0000540000047ab9 */ /* 0x000fe20000000800 */
[----:B------:R-:W0:Y:S01]  /*04d0*/  F2I.U32.TRUNC.NTZ R13, R13 ;  /* 0x0000000d000d7305 */ /* 0x000e22000020f000 */
[----:B------:R-:W-:Y:S01]  /*04e0*/  SHF.R.S32.HI R0, RZ, 0x1f, R3 ;  /* 0x0000001fff007819 */ /* 0x000fe20000011403 */
[----:B------:R-:W-:Y:S01]  /*04f0*/  FMUL R10, R10, UR4 ;  /* 0x000000040a0a7c20 */ /* 0x000fe20008400000 */
[----:B------:R-:W5:Y:S01]  /*0500*/  LDC R9, c[0x0][0x148] ;  /* 0x00005200ff097b82 */ /* 0x000f620000000800 */
[----:B------:R-:W-:Y:S01]  /*0510*/  IMAD R8, R11, 0x4, R8 ;  /* 0x000000040b087824 */ /* 0x000fe200078e0208 */
[----:B------:R-:W-:Y:S01]  /*0520*/  LEA.HI R0, R0, R3, RZ, 0x2 ;  /* 0x0000000300007211 */ /* 0x000fe200078f10ff */
[----:B------:R-:W-:Y:S01]  /*0530*/  UMOV UR4, 0x20 ;  /* 0x0000002000047882 */ /* 0x000fe20000000000 */
[----:B------:R-:W-:Y:S01]  /*0540*/  @!UP0 UMOV UR6, 0x400 ;  /* 0x0000040000068882 */ /* 0x000fe20000000000 */
[----:B------:R-:W4:Y:S01]  /*0550*/  F2I.U32.TRUNC.NTZ R10, R10 ;  /* 0x0000000a000a7305 */ /* 0x000f22000020f000 */
[----:B------:R-:W-:Y:S01]  /*0560*/  LOP3.LUT R0, R0, 0xfffffffc, RZ, 0xc0, !PT ;  /* 0xfffffffc00007812 */ /* 0x000fe200078ec0ff */
[----:B------:R-:W-:Y:S01]  /*0570*/  IMAD.SHL.U32 R19, R8, 0x4, RZ ;  /* 0x0000000408137824 */ /* 0x000fe200078e00ff */
[----:B------:R-:W-:-:S04]  /*0580*/  @!UP0 UIADD3 UR4, -UR4, 0x100000, URZ ;  /* 0x0010000004048890 */ /* 0x000fc8000fffe13f */
[----:B------:R-:W-:Y:S02]  /*0590*/  @!UP0 USHF.L.U32 UR5, UR4, 0xb, URZ ;  /* 0x0000000b04058899 */ /* 0x000fe4000800063f */
[----:B------:R-:W-:Y:S01]  /*05a0*/  @!UP0 USHF.L.U32 UR4, UR4, 0x1, URZ ;  /* 0x0000000104048899 */ /* 0x000fe2000800063f */
[----:B--2---:R-:W-:Y:S01]  /*05b0*/  ISETP.EQ.U32.AND P3, PT, R14, 0x1, PT ;  /* 0x000000010e00780c */ /* 0x004fe20003f62070 */
[----:B------:R-:W-:Y:S01]  /*05c0*/  IMAD.IADD R3, R3, 0x1, -R0 ;  /* 0x0000000103037824 */ /* 0x000fe200078e0a00 */
[----:B------:R-:W-:Y:S01]  /*05d0*/  LOP3.LUT R19, R8, 0xc, R19, 0x78, !PT ;  /* 0x0000000c08137812 */ /* 0x000fe200078e7813 */
[----:B0-----:R-:W-:Y:S02]  /*05e0*/  IMAD.MOV R22, RZ, RZ, -R13 ;  /* 0x000000ffff167224 */ /* 0x001fe400078e0a0d */
[----:B------:R-:W-:Y:S01]  /*05f0*/  VIADD R8, R2, 0xffffffff ;  /* 0xffffffff02087836 */ /* 0x000fe20000000000 */
[----:B-1----:R-:W-:Y:S01]  /*0600*/  @!UP0 ULEA UR6, UR7, UR6, 0x18 ;  /* 0x0000000607068291 */ /* 0x002fe2000f8ec03f */
[----:B------:R-:W-:Y:S01]  /*0610*/  ISETP.NE.AND P1, PT, R3, 0x3, PT ;  /* 0x000000030300780c */ /* 0x000fe20003f25270 */
[----:B------:R-:W-:Y:S01]  /*0620*/  VOTEU.ALL UP0, P0 ;  /* 0x00000000003f7886 */ /* 0x000fe20000000000 */
[----:B------:R-:W-:Y:S01]  /*0630*/  ISETP.LT.U32.AND P0, PT, R19, 0x2, !P2 ;  /* 0x000000021300780c */ /* 0x000fe20005701070 */
[----:B----4-:R-:W-:Y:S01]  /*0640*/  IMAD.MOV R7, RZ, RZ, -R10 ;  /* 0x000000ffff077224 */ /* 0x010fe200078e0a0a */
[----:B------:R-:W-:-:S02]  /*0650*/  ISETP.EQ.OR P1, PT, R3, RZ, !P1 ;  /* 0x000000ff0300720c */ /* 0x000fc40004f22670 */
[----:B------:R-:W-:Y:S01]  /*0660*/  ISETP.GE.U32.AND P5, PT, R8, 0x2, PT ;  /* 0x000000020800780c */ /* 0x000fe20003fa6070 */
[----:B-----5:R-:W-:Y:S01]  /*0670*/  IMAD R0, R9, R22, R4 ;  /* 0x0000001609007224 */ /* 0x020fe200078e0204 */
[----:B------:R-:W-:Y:S01]  /*0680*/  ISETP.EQ.AND P1, PT, R2, RZ, P1 ;  /* 0x000000ff0200720c */ /* 0x000fe20000f22270 */
[----:B---3--:R-:W-:Y:S01]  /*0690*/  IMAD R7, R12, R7, UR8 ;  /* 0x000000080c077e24 */ /* 0x008fe2000f8e0207 */
[----:B------:R-:W-:Y:S01]  /*06a0*/  ISETP.NE.AND P2, PT, R2, RZ, PT ;  /* 0x000000ff0200720c */ /* 0x000fe20003f45270 */
[----:B------:R-:W0:Y:S02]  /*06b0*/  FENCE.VIEW.ASYNC.S ;  /* 0x00000000000073c6 */ /* 0x000e240000000000 */
[----:B0-----:R0:W1:Y:S01]  /*06c0*/  @!UP0 SYNCS.EXCH.64 URZ, [UR6+0x50], UR4 ;  /* 0x00005004063f85b2 */ /* 0x0010620008000100 */
[----:B------:R-:W-:Y:S02]  /*06d0*/  ISETP.NE.AND P4, PT, R0, R19, PT ;  /* 0x000000130000720c */ /* 0x000fe40003f85270 */
[----:B------:R-:W-:-:S02]  /*06e0*/  SEL R18, RZ, 0x1, !P1 ;  /* 0x00000001ff127807 */ /* 0x000fc40004800000 */
[----:B------:R-:W-:Y:S02]  /*06f0*/  ISETP.EQ.OR P4, PT, R7, RZ, !P4 ;  /* 0x000000ff0700720c */ /* 0x000fe40006782670 */
[----:B------:R-:W-:Y:S02]  /*0700*/  LOP3.LUT R0, R62, 0x7f, RZ, 0xc0, !PT ;  /* 0x0000007f3e007812 */ /* 0x000fe400078ec0ff */
[----:B------:R-:W-:Y:S02]  /*0710*/  PLOP3.LUT P0, PT, P0, P4, PT, 0x80, 0x0 ;  /* 0x000000000000781c */ /* 0x000fe40000709070 */
[----:B------:R-:W-:Y:S02]  /*0720*/  SEL R18, R18, 0x2, P5 ;  /* 0x0000000212127807 */ /* 0x000fe40002800000 */
[----:B------:R-:W-:Y:S01]  /*0730*/  P2R R68, PR, RZ, 0x1 ;  /* 0x00000001ff447803 */ /* 0x000fe20000000000 */
[----:B------:R0:W2:Y:S01]  /*0740*/  @!UP1 SYNCS.EXCH.64 URZ, [UR6+0x58], UR4 ;  /* 0x00005804063f95b2 */ /* 0x0000a20008000100 */
[----:B------:R-:W-:Y:S01]  /*0750*/  NOP ;  /* 0x0000000000007918 */ /* 0x000fe20000000000 */
[----:B------:R-:W-:Y:S06]  /*0760*/  @!P3 BRA `(.L_x_3) ;  /* 0x000000000008b947 */ /* 0x000fec0003800000 */
[----:B-12---:R-:W-:Y:S01]  /*0770*/  UCGABAR_ARV ;  /* 0x00000000000079c7 */ /* 0x006fe20008000000 */
[----:B------:R-:W-:Y:S05]  /*0780*/  BRA `(.L_x_4) ;  /* 0x0000000000047947 */ /* 0x000fea0003800000 */
.L_x_3:
[----:B-12---:R-:W-:Y:S01]  /*0790*/  NOP ;  /* 0x0000000000007918 */ /* 0x006fe20000000000 */
.L_x_4:
[----:B------:R-:W1:Y:S01]  /*07a0*/  LDC R2, c[0x0][0x65c] ;  /* 0x00019700ff027b82 */ /* 0x000e620000000800 */
[----:B------:R-:W-:Y:S02]  /*07b0*/  IMAD.U32 R10, RZ, RZ, UR8 ;  /* 0x00000008ff0a7e24 */ /* 0x000fe4000f8e00ff */
[----:B------:R-:W-:Y:S01]  /*07c0*/  IMAD.MOV.U32 R11, RZ, RZ, RZ ;  /* 0x000000ffff0b7224 */ /* 0x000fe200078e00ff */
[----:B-1----:R-:W-:-:S04]  /*07d0*/  ISETP.NE.AND P1, PT, R2, 0x1, PT ;  /* 0x000000010200780c */ /* 0x002fc80003f25270 */
[----:B------:R-:W-:-:S09]  /*07e0*/  P2R R5, PR, RZ, 0x2 ;  /* 0x00000002ff057803 */ /* 0x000fd20000000000 */
[----:B------:R-:W1:Y:S01]  /*07f0*/  @P1 LDC R17, c[0x0][0x10] ;  /* 0x00000400ff111b82 */ /* 0x000e620000000800 */
[----:B------:R-:W-:Y:S02]  /*0800*/  @P1 IMAD.MOV.U32 R5, RZ, RZ, RZ ;  /* 0x000000ffff051224 */ /* 0x000fe400078e00ff */
[----:B------:R-:W-:-:S05]  /*0810*/  @P1 IMAD.MOV.U32 R15, RZ, RZ, RZ ;  /* 0x000000ffff0f1224 */ /* 0x000fca00078e00ff */
[----:B------:R-:W2:Y:S01]  /*0820*/  @!P1 LDC R13, c[0x0][0xc] ;  /* 0x00000300ff0d9b82 */ /* 0x000ea20000000800 */
[----:B0-----:R-:W-:Y:S01]  /*0830*/  ULDC UR4, c[0x0][0xc] ;  /* 0x0000030000047ab9 */ /* 0x001fe20000000800 */
[----:B------:R-:W-:Y:S01]  /*0840*/  ULDC UR5, c[0x0][0x10] ;  /* 0x0000040000057ab9 */ /* 0x000fe20000000800 */
[----:B------:R-:W-:Y:S01]  /*0850*/  ULDC UR6, c[0x0][0x14] ;  /* 0x0000050000067ab9 */ /* 0x000fe20000000800 */
[----:B------:R-:W-:-:S04]  /*0860*/  UIMAD.WIDE.U32 UR4, UR4, UR5, URZ ;  /* 0x00000005040472a5 */ /* 0x000fc8000f8e003f */
[----:B------:R-:W-:Y:S02]  /*0870*/  UIMAD.WIDE.U32 UR38, UR4, UR6, URZ ;  /* 0x00000006042672a5 */ /* 0x000fe4000f8e003f */
[----:B------:R-:W-:-:S04]  /*0880*/  UIMAD UR41, UR5, UR6, URZ ;  /* 0x00000006052972a4 */ /* 0x000fc8000f8e023f */
[----:B------:R-:W-:Y:S01]  /*0890*/  UIADD3 UR41, UR39, UR41, URZ ;  /* 0x0000002927297290 */ /* 0x000fe2000fffe03f */
[----:B-1----:R-:W-:-:S04]  /*08a0*/  @P1 IMAD.WIDE.U32 R16, R17, UR8, R4 ;  /* 0x0000000811101c25 */ /* 0x002fc8000f8e0004 */
[----:B------:R-:W-:Y:S02]  /*08b0*/  @P1 IMAD.IADD R17, R17, 0x1, R15 ;  /* 0x0000000111111824 */ /* 0x000fe400078e020f */
[----:B--2---:R-:W-:-:S04]  /*08c0*/  @!P1 IMAD.WIDE.U32 R10, R4, R13, R10 ;  /* 0x0000000d040a9225 */ /* 0x004fc800078e000a */
[----:B------:R-:W-:Y:S02]  /*08d0*/  @!P1 IMAD.MOV.U32 R16, RZ, RZ, R10 ;  /* 0x000000ffff109224 */ /* 0x000fe400078e000a */
[----:B------:R-:W-:Y:S01]  /*08e0*/  @!P1 IMAD.MOV.U32 R17, RZ, RZ, R11 ;  /* 0x000000ffff119224 */ /* 0x000fe200078e000b */
[----:B------:R-:W-:Y:S06]  /*08f0*/  @!P3 BRA `(.L_x_5) ;  /* 0x00000000000cb947 */ /* 0x000fec0003800000 */
[----:B------:R-:W-:Y:S01]  /*0900*/  UCGABAR_WAIT ;  /* 0x0000000000007dc7 */ /* 0x000fe20008000000 */
[----:B------:R-:W-:Y:S01]  /*0910*/  CCTL.IVALL ;  /* 0x00000000ff00798f */ /* 0x000fe20002000000 */
[----:B------:R-:W-:Y:S05]  /*0920*/  BRA `(.L_x_6) ;  /* 0x0000000000047947 */ /* 0x000fea0003800000 */
.L_x_5:
[----:B------:R-:W-:Y:S06]  /*0930*/  BAR.SYNC.DEFER_BLOCKING 0x0 ;  /* 0x0000000000007b1d */ /* 0x000fec0000010000 */
.L_x_6:
[----:B------:R-:W-:Y:S05]  /*0940*/  @!P2 BRA `(.L_x_7) ;  /* 0x0000004000e0a947 */ /* 0x000fea0003800000 */
[----:B------:R-:W-:-:S13]  /*0950*/  ISETP.GT.U32.AND P0, PT, R8, 0x1, PT ;  /* 0x000000010800780c */ /* 0x000fda0003f04070 */
[----:B------:R-:W-:Y:S05]  /*0960*/  @P0 EXIT ;  /* 0x000000000000094d */ /* 0x000fea0003800000 */
[----:B------:R-:W-:Y:S01]  /*0970*/  ULDC.64 UR4, c[0x0][0x650] ;  /* 0x0001940000047ab9 */ /* 0x000fe20000000a00 */
[----:B------:R-:W-:Y:S01]  /*0980*/  PRMT R3, RZ, 0x7610, R3 ;  /* 0x00007610ff037816 */ /* 0x000fe20000000003 */
[----:B------:R-:W-:Y:S01]  /*0990*/  IMAD.MOV.U32 R71, RZ, RZ, -0x1 ;  /* 0xffffffffff477424 */ /* 0x000fe200078e00ff */
[----:B------:R-:W-:Y:S01]  /*09a0*/  ISETP.GE.U32.AND P0, PT, R16, UR4, PT ;  /* 0x0000000410007c0c */ /* 0x000fe2000bf06070 */
[----:B------:R-:W-:Y:S02]  /*09b0*/  IMAD.MOV.U32 R70, RZ, RZ, -0x1 ;  /* 0xffffffffff467424 */ /* 0x000fe400078e00ff */
[----:B------:R-:W-:Y:S01]  /*09c0*/  IMAD.MOV.U32 R67, RZ, RZ, -0x1 ;  /* 0xffffffffff437424 */ /* 0x000fe200078e00ff */
[----:B------:R-:W-:-:S13]  /*09d0*/  ISETP.GE.U32.AND.EX P0, PT, R17, UR5, PT, P0 ;  /* 0x0000000511007c0c */ /* 0x000fda000bf06100 */
[----:B------:R-:W-:Y:S05]  /*09e0*/  @P0 BRA `(.L_x_8) ;  /* 0x0000000400280947 */ /* 0x000fea0003800000 */
[----:B------:R-:W0:Y:S01]  /*09f0*/  LDC.64 R24, c[0x0][0x628] ;  /* 0x00018a00ff187b82 */ /* 0x000e220000000a00 */
[----:B------:R-:W-:Y:S02]  /*0a00*/  IMAD.MOV.U32 R10, RZ, RZ, R16 ;  /* 0x000000ffff0a7224 */ /* 0x000fe400078e0010 */
[----:B------:R-:W-:-:S05]  /*0a10*/  IMAD.MOV.U32 R11, RZ, RZ, R17 ;  /* 0x000000ffff0b7224 */ /* 0x000fca00078e0011 */
[----:B------:R-:W1:Y:S08]  /*0a20*/  LDC R8, c[0x0][0x630] ;  /* 0x00018c00ff087b82 */ /* 0x000e700000000800 */
[----:B------:R-:W2:Y:S01]  /*0a30*/  LDC.64 R26, c[0x0][0x620] ;  /* 0x00018800ff1a7b82 */ /* 0x000ea20000000a00 */
[----:B0-----:R-:W-:-:S04]  /*0a40*/  ISETP.NE.U32.AND P0, PT, R24, RZ, PT ;  /* 0x000000ff1800720c */ /* 0x001fc80003f05070 */
[----:B------:R-:W-:-:S13]  /*0a50*/  ISETP.NE.AND.EX P0, PT, R25, RZ, PT, P0 ;  /* 0x000000ff1900720c */ /* 0x000fda0003f05300 */
[----:B-12---:R-:W-:Y:S05]  /*0a60*/  @!P0 BRA `(.L_x_9) ;  /* 0x0000000000288947 */ /* 0x006fea0003800000 */
[----:B------:R-:W0:Y:S02]  /*0a70*/  LDC R3, c[0x0][0x634] ;  /* 0x00018d00ff037b82 */ /* 0x000e240000000800 */
[----:B0-----:R-:W-:-:S05]  /*0a80*/  IADD3 R3, P0, R16, R3, RZ ;  /* 0x0000000310037210 */ /* 0x001fca0007f1e0ff */
[----:B------:R-:W-:-:S04]  /*0a90*/  IMAD.X R21, RZ, RZ, R17, P0 ;  /* 0x000000ffff157224 */ /* 0x000fc800000e0611 */
[----:B------:R-:W-:-:S04]  /*0aa0*/  IMAD.WIDE.U32 R10, R21, R24, RZ ;  /* 0x00000018150a7225 */ /* 0x000fc800078e00ff */
[----:B------:R-:W-:-:S04]  /*0ab0*/  IMAD.WIDE.U32 R12, P0, R3, R25, R10 ;  /* 0x00000019030c7225 */ /* 0x000fc8000780000a */
[----:B------:R-:W-:-:S04]  /*0ac0*/  IMAD.WIDE.U32 R10, R3, R24, RZ ;  /* 0x00000018030a7225 */ /* 0x000fc800078e00ff */
[----:B------:R-:W-:Y:S01]  /*0ad0*/  IMAD.X R15, RZ, RZ, RZ, P0 ;  /* 0x000000ffff0f7224 */ /* 0x000fe200000e06ff */
[----:B------:R-:W-:Y:S01]  /*0ae0*/  IADD3 RZ, P0, R11, R12, RZ ;  /* 0x0000000c0bff7210 */ /* 0x000fe20007f1e0ff */
[----:B------:R-:W-:-:S04]  /*0af0*/  IMAD.MOV.U32 R14, RZ, RZ, R13 ;  /* 0x000000ffff0e7224 */ /* 0x000fc800078e000d */
[----:B------:R-:W-:-:S08]  /*0b00*/  IMAD.WIDE.U32.X R10, R21, R25, R14, P0 ;  /* 0x00000019150a7225 */ /* 0x000fd000000e040e */
.L_x_9:
[----:B------:R-:W0:Y:S01]  /*0b10*/  LDC.64 R30, c[0x0][0x640] ;  /* 0x00019000ff1e7b82 */ /* 0x000e220000000a00 */
[--C-:B------:R-:W-:Y:S01]  /*0b20*/  SHF.R.U64 R67, R10, R8, R11.reuse ;  /* 0x000000080a437219 */ /* 0x100fe2000000120b */
[----:B------:R-:W-:Y:S01]  /*0b30*/  IMAD R22, R9, R22, R4 ;  /* 0x0000001609167224 */ /* 0x000fe200078e0204 */
[----:B------:R-:W-:Y:S01]  /*0b40*/  SHF.R.U32.HI R3, RZ, R8, R11 ;  /* 0x00000008ff037219 */ /* 0x000fe2000001160b */
[----:B------:R-:W-:Y:S01]  /*0b50*/  IMAD.MOV.U32 R23, RZ, RZ, 0x1 ;  /* 0x00000001ff177424 */ /* 0x000fe200078e00ff */
[----:B------:R-:W-:-:S03]  /*0b60*/  IADD3 R5, P0, RZ, -R67, RZ ;  /* 0x80000043ff057210 */ /* 0x000fc60007f1e0ff */
[----:B------:R-:W1:Y:S02]  /*0b70*/  LDC R12, c[0x0][0x618] ;  /* 0x00018600ff0c7b82 */ /* 0x000e640000000800 */
[----:B------:R-:W-:Y:S02]  /*0b80*/  IMAD.X R3, RZ, RZ, ~R3, P0 ;  /* 0x000000ffff037224 */ /* 0x000fe400000e0e03 */
[----:B------:R-:W-:-:S04]  /*0b90*/  IMAD.WIDE.U32 R10, R5, R26, R16 ;  /* 0x0000001a050a7225 */ /* 0x000fc800078e0010 */
[----:B------:R-:W2:Y:S01]  /*0ba0*/  LDC R20, c[0x0][0x608] ;  /* 0x00018200ff147b82 */ /* 0x000ea20000000800 */
[----:B------:R-:W-:Y:S02]  /*0bb0*/  IMAD R8, R3, R26, RZ ;  /* 0x0000001a03087224 */ /* 0x000fe400078e02ff */
[----:B------:R-:W-:Y:S02]  /*0bc0*/  IMAD.MOV.U32 R3, RZ, RZ, -0x1 ;  /* 0xffffffffff037424 */ /* 0x000fe400078e00ff */
[----:B------:R-:W-:-:S03]  /*0bd0*/  IMAD R5, R5, R27, R8 ;  /* 0x0000001b05057224 */ /* 0x000fc600078e0208 */
[----:B------:R-:W3:Y:S01]  /*0be0*/  LDC R28, c[0x0][0x658] ;  /* 0x00019600ff1c7b82 */ /* 0x000ee20000000800 */
[----:B------:R-:W-:Y:S01]  /*0bf0*/  IMAD.IADD R5, R11, 0x1, R5 ;  /* 0x000000010b057824 */ /* 0x000fe200078e0205 */
[----:B0-----:R-:W-:-:S04]  /*0c00*/  ISETP.NE.U32.AND P0, PT, R30, RZ, PT ;  /* 0x000000ff1e00720c */ /* 0x001fc80003f05070 */
[----:B------:R-:W-:Y:S02]  /*0c10*/  ISETP.NE.AND.EX P0, PT, R31, RZ, PT, P0 ;  /* 0x000000ff1f00720c */ /* 0x000fe40003f05300 */
[----:B------:R-:W0:Y:S01]  /*0c20*/  LDC R24, c[0x0][0x600] ;  /* 0x00018000ff187b82 */ /* 0x000e220000000800 */
[-CC-:B-1----:R-:W-:Y:S02]  /*0c30*/  SHF.R.U64 R14, R10, R12.reuse, R5.reuse ;  /* 0x0000000c0a0e7219 */ /* 0x182fe40000001205 */
[----:B------:R-:W-:-:S05]  /*0c40*/  SHF.R.U32.HI R5, RZ, R12, R5 ;  /* 0x0000000cff057219 */ /* 0x000fca0000011605 */
[----:B------:R-:W1:Y:S01]  /*0c50*/  LDC R15, c[0x0][0x648] ;  /* 0x00019200ff0f7b82 */ /* 0x000e620000000800 */
[-CC-:B--2---:R-:W-:Y:S02]  /*0c60*/  SHF.R.U64 R27, R14, R20.reuse, R5.reuse ;  /* 0x000000140e1b7219 */ /* 0x184fe40000001205 */
[----:B------:R-:W-:-:S05]  /*0c70*/  SHF.R.U32.HI R5, RZ, R20, R5 ;  /* 0x00000014ff057219 */ /* 0x000fca0000011605 */
[----:B------:R-:W2:Y:S01]  /*0c80*/  LDC R21, c[0x0][0x638] ;  /* 0x00018e00ff157b82 */ /* 0x000ea20000000800 */
[-CC-:B---3--:R-:W-:Y:S02]  /*0c90*/  SHF.R.U64 R20, R27, R28.reuse, R5.reuse ;  /* 0x0000001c1b147219 */ /* 0x188fe40000001205 */
[-C--:B------:R-:W-:Y:S02]  /*0ca0*/  SHF.L.U32 R3, R3, R28.reuse, RZ ;  /* 0x0000001c03037219 */ /* 0x080fe400000006ff */
[----:B------:R-:W-:Y:S01]  /*0cb0*/  SHF.R.U32.HI R5, RZ, R28, R5 ;  /* 0x0000001cff057219 */ /* 0x000fe20000011605 */
[----:B------:R-:W-:Y:S01]  /*0cc0*/  IMAD.MOV.U32 R4, RZ, RZ, R20 ;  /* 0x000000ffff047224 */ /* 0x000fe200078e0014 */
[----:B------:R-:W-:Y:S01]  /*0cd0*/  LOP3.LUT R12, RZ, R3, RZ, 0x33, !PT ;  /* 0x00000003ff0c7212 */ /* 0x000fe200078e33ff */
[----:B------:R-:W3:Y:S01]  /*0ce0*/  LDC R25, c[0x0][0x610] ;  /* 0x00018400ff197b82 */ /* 0x000ee20000000800 */
[----:B------:R-:W-:Y:S05]  /*0cf0*/  @!P0 BRA `(.L_x_10) ;  /* 0x0000000000288947 */ /* 0x000fea0003800000 */
[----:B------:R-:W4:Y:S02]  /*0d00*/  LDC R3, c[0x0][0x64c] ;  /* 0x00019300ff037b82 */ /* 0x000f240000000800 */
[----:B----4-:R-:W-:-:S05]  /*0d10*/  IADD3 R3, P0, R20, R3, RZ ;  /* 0x0000000314037210 */ /* 0x010fca0007f1e0ff */
        /* <DEDUP_REMOVED lines=8> */
.L_x_10:
[----:B-1----:R-:W-:Y:S01]  /*0da0*/  SHF.R.U64 R4, R4, R15, R5 ;  /* 0x0000000f04047219 */ /* 0x002fe20000001205 */
[----:B0-----:R-:W-:Y:S01]  /*0db0*/  VIADD R5, R24, 0xffffffff ;  /* 0xffffffff18057836 */ /* 0x001fe20000000000 */
[----:B------:R-:W-:Y:S02]  /*0dc0*/  SHF.L.U32 R3, R23, R28, RZ ;  /* 0x0000001c17037219 */ /* 0x000fe400000006ff */
[----:B------:R-:W-:Y:S01]  /*0dd0*/  LOP3.LUT R12, R27, R12, RZ, 0xc0, !PT ;  /* 0x0000000c1b0c7212 */ /* 0x000fe200078ec0ff */
[----:B------:R-:W-:Y:S01]  /*0de0*/  IMAD.MOV R8, RZ, RZ, -R4 ;  /* 0x000000ffff087224 */ /* 0x000fe200078e0a04 */
[----:B------:R-:W-:-:S03]  /*0df0*/  SEL R7, R7, R22, !P1 ;  /* 0x0000001607077207 */ /* 0x000fc60004800000 */
[----:B------:R-:W-:Y:S01]  /*0e00*/  IMAD R12, R3, R4, R12 ;  /* 0x00000004030c7224 */ /* 0x000fe200078e020c */
[----:B------:R-:W-:Y:S01]  /*0e10*/  LOP3.LUT R4, R14, R5, RZ, 0xc0, !PT ;  /* 0x000000050e047212 */ /* 0x000fe200078ec0ff */
[----:B--2---:R-:W-:Y:S02]  /*0e20*/  IMAD R3, R8, R21, R20 ;  /* 0x0000001508037224 */ /* 0x004fe400078e0214 */
[----:B---3--:R-:W-:Y:S02]  /*0e30*/  IMAD R7, R12, R25, R7 ;  /* 0x000000190c077224 */ /* 0x008fe400078e0207 */
[----:B------:R-:W-:Y:S02]  /*0e40*/  IMAD.MOV.U32 R5, RZ, RZ, 0x1 ;  /* 0x00000001ff057424 */ /* 0x000fe400078e00ff */
[----:B------:R-:W-:-:S03]  /*0e50*/  IMAD R4, R3, R24, R4 ;  /* 0x0000001803047224 */ /* 0x000fc600078e0204 */
[----:B------:R-:W-:Y:S02]  /*0e60*/  PRMT R3, R5, 0x7610, R3 ;  /* 0x0000761005037816 */ /* 0x000fe40000000003 */
[----:B------:R-:W-:Y:S02]  /*0e70*/  SEL R70, R4, R7, !P1 ;  /* 0x0000000704467207 */ /* 0x000fe40004800000 */
[----:B------:R-:W-:-:S07]  /*0e80*/  SEL R71, R7, R4, !P1 ;  /* 0x0000000407477207 */ /* 0x000fce0004800000 */
.L_x_8:
[----:B------:R-:W-:-:S08]  /*0e90*/  NOP ;  /* 0x0000000000007918 */ /* 0x000fd00000000000 */
[----:B------:R-:W0:Y:S02]  /*0ea0*/  USETMAXREG.TRY_ALLOC.CTAPOOL UP0, 0xe8 ;  /* 0x000000e8000079c8 */ /* 0x000e240008000600 */
[----:B0-----:R-:W-:-:S13]  /*0eb0*/  PLOP3.LUT P0, PT, PT, PT, UP0, 0x80, 0x0 ;  /* 0x000000000000781c */ /* 0x001fda0003f0f008 */
[----:B------:R-:W-:Y:S05]  /*0ec0*/  @!P0 BRA `(.L_x_8) ;  /* 0xfffffffc00f08947 */ /* 0x000fea000383ffff */
[----:B------:R-:W-:Y:S01]  /*0ed0*/  ULDC.64 UR4, c[0x0][0x598] ;  /* 0x0001660000047ab9 */ /* 0x000fe20000000a00 */
[----:B------:R-:W-:Y:S01]  /*0ee0*/  ULDC.64 UR36, c[0x0][0x208] ;  /* 0x0000820000247ab9 */ /* 0x000fe20000000a00 */
[----:B------:R-:W-:-:S04]  /*0ef0*/  ISETP.NE.U32.AND P0, PT, RZ, UR4, PT ;  /* 0x00000004ff007c0c */ /* 0x000fc8000bf05070 */
[----:B------:R-:W-:-:S13]  /*0f00*/  ISETP.NE.AND.EX P0, PT, RZ, UR5, PT, P0 ;  /* 0x00000005ff007c0c */ /* 0x000fda000bf05300 */
[----:B------:R-:W-:Y:S05]  /*0f10*/  @!P0 BRA `(.L_x_11) ;  /* 0x00000000001c8947 */ /* 0x000fea0003800000 */
[----:B------:R-:W0:Y:S02]  /*0f20*/  LDC.64 R4, c[0x0][0x598] ;  /* 0x00016600ff047b82 */ /* 0x000e240000000a00 */
[----:B0-----:R-:W2:Y:S02]  /*0f30*/  LDG.E.64 R4, desc[UR36][R4.64] ;  /* 0x0000002404047981 */ /* 0x001ea4000c1e1b00 */
[----:B--2---:R-:W-:-:S04]  /*0f40*/  ISETP.NE.U32.AND P0, PT, R4, RZ, PT ;  /* 0x000000ff0400720c */ /* 0x004fc80003f05070 */
[----:B------:R-:W-:-:S13]  /*0f50*/  ISETP.NE.AND.EX P0, PT, R5, RZ, PT, P0 ;  /* 0x000000ff0500720c */ /* 0x000fda0003f05300 */
[----:B------:R-:W-:Y:S05]  /*0f60*/  @!P0 BRA `(.L_x_11) ;  /* 0x0000000000088947 */ /* 0x000fea0003800000 */
[----:B------:R0:W5:Y:S01]  /*0f70*/  LD.E R56, desc[UR36][R4.64] ;  /* 0x0000002404387980 */ /* 0x000162000c101900 */
[----:B------:R-:W-:Y:S05]  /*0f80*/  BRA `(.L_x_12) ;  /* 0x0000000000247947 */ /* 0x000fea0003800000 */
.L_x_11:
[----:B------:R-:W-:Y:S02]  /*0f90*/  ULDC.64 UR4, c[0x0][0x588] ;  /* 0x0001620000047ab9 */ /* 0x000fe40000000a00 */
[----:B------:R-:W-:-:S04]  /*0fa0*/  ISETP.NE.U32.AND P0, PT, RZ, UR4, PT ;  /* 0x00000004ff007c0c */ /* 0x000fc8000bf05070 */
[----:B------:R-:W-:-:S13]  /*0fb0*/  ISETP.NE.AND.EX P0, PT, RZ, UR5, PT, P0 ;  /* 0x00000005ff007c0c */ /* 0x000fda000bf05300 */
[----:B------:R-:W-:Y:S05]  /*0fc0*/  @!P0 BRA `(.L_x_13) ;  /* 0x00000000000c8947 */ /* 0x000fea0003800000 */
[----:B------:R-:W0:Y:S02]  /*0fd0*/  LDC.64 R56, c[0x0][0x588] ;  /* 0x00016200ff387b82 */ /* 0x000e240000000a00 */
[----:B0-----:R1:W5:Y:S01]  /*0fe0*/  LDG.E R56, desc[UR36][R56.64] ;  /* 0x0000002438387981 */ /* 0x001362000c1e1900 */
[----:B------:R-:W-:Y:S05]  /*0ff0*/  BRA `(.L_x_12) ;  /* 0x0000000000087947 */ /* 0x000fea0003800000 */
.L_x_13:
[----:B------:R-:W-:Y:S02]  /*1000*/  ULDC UR4, c[0x0][0x580] ;  /* 0x0001600000047ab9 */ /* 0x000fe40000000800 */
[----:B------:R-:W-:-:S07]  /*1010*/  IMAD.U32 R56, RZ, RZ, UR4 ;  /* 0x00000004ff387e24 */ /* 0x000fce000f8e00ff */
.L_x_12:
[----:B------:R-:W-:Y:S02]  /*1020*/  ULDC.64 UR4, c[0x0][0x5a0] ;  /* 0x0001680000047ab9 */ /* 0x000fe40000000a00 */
[----:B------:R-:W-:-:S04]  /*1030*/  ISETP.NE.U32.AND P0, PT, RZ, UR4, PT ;  /* 0x00000004ff007c0c */ /* 0x000fc8000bf05070 */
[----:B------:R-:W-:-:S13]  /*1040*/  ISETP.NE.AND.EX P0, PT, RZ, UR5, PT, P0 ;  /* 0x00000005ff007c0c */ /* 0x000fda000bf05300 */
[----:B------:R-:W-:Y:S05]  /*1050*/  @!P0 BRA `(.L_x_14) ;  /* 0x00000000001c8947 */ /* 0x000fea0003800000 */
[----:B0-----:R-:W0:Y:S02]  /*1060*/  LDC.64 R4, c[0x0][0x5a0] ;  /* 0x00016800ff047b82 */ /* 0x001e240000000a00 */
[----:B0-----:R-:W2:Y:S02]  /*1070*/  LDG.E.64 R4, desc[UR36][R4.64] ;  /* 0x0000002404047981 */ /* 0x001ea4000c1e1b00 */
[----:B--2---:R-:W-:-:S04]  /*1080*/  ISETP.NE.U32.AND P0, PT, R4, RZ, PT ;  /* 0x000000ff0400720c */ /* 0x004fc80003f05070 */
[----:B------:R-:W-:-:S13]  /*1090*/  ISETP.NE.AND.EX P0, PT, R5, RZ, PT, P0 ;  /* 0x000000ff0500720c */ /* 0x000fda0003f05300 */
[----:B------:R-:W-:Y:S05]  /*10a0*/  @!P0 BRA `(.L_x_14) ;  /* 0x0000000000088947 */ /* 0x000fea0003800000 */
[----:B-1----:R0:W5:Y:S01]  /*10b0*/  LD.E R57, desc[UR36][R4.64] ;  /* 0x0000002404397980 */ /* 0x002162000c101900 */
[----:B------:R-:W-:Y:S05]  /*10c0*/  BRA `(.L_x_15) ;  /* 0x0000000000247947 */ /* 0x000fea0003800000 */
.L_x_14:
[----:B------:R-:W-:Y:S02]  /*10d0*/  ULDC.64 UR4, c[0x0][0x590] ;  /* 0x0001640000047ab9 */ /* 0x000fe40000000a00 */
[----:B------:R-:W-:-:S04]  /*10e0*/  ISETP.NE.U32.AND P0, PT, RZ, UR4, PT ;  /* 0x00000004ff007c0c */ /* 0x000fc8000bf05070 */
[----:B------:R-:W-:-:S13]  /*10f0*/  ISETP.NE.AND.EX P0, PT, RZ, UR5, PT, P0 ;  /* 0x00000005ff007c0c */ /* 0x000fda000bf05300 */
[----:B------:R-:W-:Y:S05]  /*1100*/  @!P0 BRA `(.L_x_16) ;  /* 0x00000000000c8947 */ /* 0x000fea0003800000 */
[----:B0-----:R-:W1:Y:S02]  /*1110*/  LDC.64 R4, c[0x0][0x590] ;  /* 0x00016400ff047b82 */ /* 0x001e640000000a00 */
[----:B-1----:R1:W5:Y:S01]  /*1120*/  LDG.E R57, desc[UR36][R4.64] ;  /* 0x0000002404397981 */ /* 0x002362000c1e1900 */
[----:B------:R-:W-:Y:S05]  /*1130*/  BRA `(.L_x_15) ;  /* 0x0000000000087947 */ /* 0x000fea0003800000 */
.L_x_16:
[----:B------:R-:W-:Y:S02]  /*1140*/  ULDC UR4, c[0x0][0x584] ;  /* 0x0001610000047ab9 */ /* 0x000fe40000000800 */
[----:B-1----:R-:W-:-:S07]  /*1150*/  IMAD.U32 R57, RZ, RZ, UR4 ;  /* 0x00000004ff397e24 */ /* 0x002fce000f8e00ff */
.L_x_15:
[----:B------:R-:W-:-:S13]  /*1160*/  LOP3.LUT P0, RZ, R3, 0xff, RZ, 0xc0, !PT ;  /* 0x000000ff03ff7812 */ /* 0x000fda000780c0ff */
[----:B------:R-:W-:Y:S05]  /*1170*/  @!P0 EXIT ;  /* 0x000000000000894d */ /* 0x000fea0003800000 */
[----:B------:R-:W2:Y:S01]  /*1180*/  LDC R60, c[0x0][0x658] ;  /* 0x00019600ff3c7b82 */ /* 0x000ea20000000800 */
[----:B------:R-:W-:Y:S01]  /*1190*/  ULDC.64 UR6, c[0x0][0x288] ;  /* 0x0000a20000067ab9 */ /* 0x000fe20000000a00 */
[----:B------:R-:W-:Y:S01]  /*11a0*/  LOP3.LUT R6, R6, 0x1, RZ, 0xc0, !PT ;  /* 0x0000000106067812 */ /* 0x000fe200078ec0ff */
[----:B------:R-:W-:Y:S01]  /*11b0*/  UIADD3 UR4, UR7, 0x7f, URZ ;  /* 0x0000007f07047890 */ /* 0x000fe2000fffe03f */
[----:B------:R-:W-:Y:S01]  /*11c0*/  SHF.R.U32.HI R3, RZ, 0x2, R62 ;  /* 0x00000002ff037819 */ /* 0x000fe2000001163e */
[----:B01----:R-:W-:Y:S01]  /*11d0*/  IMAD.MOV.U32 R5, RZ, RZ, -0x1 ;  /* 0xffffffffff057424 */ /* 0x003fe200078e00ff */
[----:B------:R-:W-:Y:S01]  /*11e0*/  SHF.R.U32.HI R0, RZ, 0x1, R0 ;  /* 0x00000001ff007819 */ /* 0x000fe20000011600 */
[----:B------:R-:W-:Y:S01]  /*11f0*/  USHF.R.S32.HI UR5, URZ, 0x1f, UR4 ;  /* 0x0000001f3f057899 */ /* 0x000fe20008011404 */
[----:B------:R-:W0:Y:S01]  /*1200*/  LDC.64 R58, c[0x0][0x5c8] ;  /* 0x00017200ff3a7b82 */ /* 0x000e220000000a00 */
[----:B------:R-:W-:Y:S01]  /*1210*/  IMAD.SHL.U32 R22, R6, 0x40, RZ ;  /* 0x0000004006167824 */ /* 0x000fe200078e00ff */
[----:B------:R-:W-:Y:S01]  /*1220*/  LOP3.LUT R3, R3, 0x7, RZ, 0xc0, !PT ;  /* 0x0000000703037812 */ /* 0x000fe200078ec0ff */
[----:B------:R-:W-:Y:S01]  /*1230*/  ULEA.HI UR5, UR5, UR4, URZ, 0x7 ;  /* 0x0000000405057291 */ /* 0x000fe2000f8f383f */
[----:B------:R-:W-:Y:S01]  /*1240*/  LOP3.LUT R0, R0, 0x30, RZ, 0xc0, !PT ;  /* 0x0000003000007812 */ /* 0x000fe200078ec0ff */
[----:B------:R-:W-:Y:S01]  /*1250*/  IMAD.MOV.U32 R7, RZ, RZ, 0x1 ;  /* 0x00000001ff077424 */ /* 0x000fe200078e00ff */
[--C-:B------:R-:W-:Y:S01]  /*1260*/  LOP3.LUT R22, R22, 0x40, R3.reuse, 0xe2, !PT ;  /* 0x0000004016167812 */ /* 0x100fe200078ee203 */
[----:B------:R-:W-:Y:S01]  /*1270*/  USHF.R.S32.HI UR43, URZ, 0x7, UR5 ;  /* 0x000000073f2b7899 */ /* 0x000fe20008011405 */
[----:B------:R-:W1:Y:S01]  /*1280*/  LDC R64, c[0x0][0x600] ;  /* 0x00018000ff407b82 */ /* 0x000e620000000800 */
[----:B------:R-:W-:Y:S01]  /*1290*/  IADD3 R3, RZ, -R0, -R3 ;  /* 0x80000000ff037210 */ /* 0x000fe20007ffe803 */
[----:B------:R-:W-:Y:S01]  /*12a0*/  IMAD.U32 R4, RZ, RZ, UR6 ;  /* 0x00000006ff047e24 */ /* 0x000fe2000f8e00ff */
[C---:B------:R-:W-:Y:S01]  /*12b0*/  LOP3.LUT R61, R62.reuse, 0x3, RZ, 0xc0, !PT ;  /* 0x000000033e3d7812 */ /* 0x040fe200078ec0ff */
[----:B------:R-:W-:Y:S01]  /*12c0*/  UISETP.LT.AND UP0, UPT, UR43, 0x1, UPT ;  /* 0x000000012b00788c */ /* 0x000fe2000bf01270 */
[----:B------:R-:W-:Y:S01]  /*12d0*/  LOP3.LUT R63, R62, 0x80, RZ, 0xc0, !PT ;  /* 0x000000803e3f7812 */ /* 0x000fe200078ec0ff */
[----:B------:R-:W-:Y:S01]  /*12e0*/  IMAD R3, R6, -0x40, R3 ;  /* 0xffffffc006037824 */ /* 0x000fe200078e0203 */
[----:B------:R-:W-:Y:S01]  /*12f0*/  ULDC UR4, c[0x0][0x284] ;  /* 0x0000a10000047ab9 */ /* 0x000fe20000000800 */
[----:B--2---:R-:W-:Y:S01]  /*1300*/  SHF.L.U32 R5, R5, R60, RZ ;  /* 0x0000003c05057219 */ /* 0x004fe200000006ff */
[----:B------:R-:W-:Y:S01]  /*1310*/  USEL UR44, UR43, 0x1, UP0 ;  /* 0x000000012b2c7887 */ /* 0x000fe20008000000 */
[----:B------:R-:W-:Y:S01]  /*1320*/  IMAD R61, R61, -0x2, R4 ;  /* 0xfffffffe3d3d7824 */ /* 0x000fe200078e0204 */
[----:B------:R-:W-:Y:S01]  /*1330*/  LOP3.LUT R22, R22, R0, RZ, 0xfc, !PT ;  /* 0x0000000016167212 */ /* 0x000fe200078efcff */
[----:B------:R-:W-:Y:S01]  /*1340*/  IMAD.SHL.U32 R62, R62, 0x2, RZ ;  /* 0x000000023e3e7824 */ /* 0x000fe200078e00ff */
[----:B------:R-:W-:Y:S01]  /*1350*/  SHF.L.U32 R60, R7, R60, RZ ;  /* 0x0000003c073c7219 */ /* 0x000fe200000006ff */
[----:B------:R-:W-:Y:S01]  /*1360*/  VIADD R66, R3, UR4 ;  /* 0x0000000403427c36 */ /* 0x000fe20008000000 */
[----:B------:R-:W-:Y:S01]  /*1370*/  LOP3.LUT R69, R18, 0x1, RZ, 0xfc, !PT ;  /* 0x0000000112457812 */ /* 0x000fe200078efcff */
[----:B------:R-:W-:Y:S01]  /*1380*/  IMAD.MOV.U32 R23, RZ, RZ, RZ ;  /* 0x000000ffff177224 */ /* 0x000fe200078e00ff */
[C---:B0-----:R-:W-:Y:S01]  /*1390*/  SHF.L.U64.HI R59, R58.reuse, 0x3, R59 ;  /* 0x000000033a3b7819 */ /* 0x041fe2000001023b */
[----:B------:R-:W-:Y:S01]  /*13a0*/  IMAD.SHL.U32 R58, R58, 0x8, RZ ;  /* 0x000000083a3a7824 */ /* 0x000fe200078e00ff */
[----:B------:R-:W-:Y:S01]  /*13b0*/  SHF.R.U32.HI R63, RZ, 0x7, R63 ;  /* 0x00000007ff3f7819 */ /* 0x000fe2000001163f */
[----:B------:R-:W-:Y:S01]  /*13c0*/  UIADD3 UR44, UR43, -UR44, URZ ;  /* 0x8000002c2b2c7290 */ /* 0x000fe2000fffe03f */
[----:B------:R-:W-:Y:S01]  /*13d0*/  LOP3.LUT R65, RZ, R5, RZ, 0x33, !PT ;  /* 0x00000005ff417212 */ /* 0x000fe200078e33ff */
[----:B------:R-:W-:Y:S01]  /*13e0*/  UMOV UR40, URZ ;  /* 0x0000003f00287c82 */ /* 0x000fe20008000000 */
[----:B------:R-:W-:Y:S01]  /*13f0*/  UMOV UR42, URZ ;  /* 0x0000003f002a7c82 */ /* 0x000fe20008000000 */
[----:B-1----:R-:W-:-:S08]  /*1400*/  VIADD R64, R64, 0xffffffff ;  /* 0xffffffff40407836 */ /* 0x002fd00000000000 */
.L_x_98:
[----:B0-----:R-:W0:Y:S01]  /*1410*/  SHFL.IDX PT, R0, R63, RZ, 0x1f ;  /* 0x00001fff3f007589 */ /* 0x001e2200000e0000 */
[----:B-1----:R-:W1:Y:S01]  /*1420*/  S2UR UR7, SR_CgaCtaId ;  /* 0x00000000000779c3 */ /* 0x002e620000008800 */
[----:B------:R-:W-:Y:S01]  /*1430*/  UMOV UR6, 0x400 ;  /* 0x0000040000067882 */ /* 0x000fe20000000000 */
[----:B0-----:R-:W-:Y:S01]  /*1440*/  R2UR UR4, R0 ;  /* 0x00000000000472ca */ /* 0x001fe200000e0000 */
[----:B-1----:R-:W-:-:S12]  /*1450*/  ULEA UR6, UR7, UR6, 0x18 ;  /* 0x0000000607067291 */ /* 0x002fd8000f8ec03f */
[----:B------:R-:W-:-:S04]  /*1460*/  ULEA.HI UR5, UR4, UR4, URZ, 0x1 ;  /* 0x0000000404057291 */ /* 0x000fc8000f8f083f */
[----:B------:R-:W-:-:S04]  /*1470*/  ULOP3.LUT UR5, UR5, 0x7fffe, URZ, 0xc0, !UPT ;  /* 0x0007fffe05057892 */ /* 0x000fc8000f8ec03f */
[----:B------:R-:W-:-:S03]  /*1480*/  UIADD3 UR5, UR4, -UR5, URZ ;  /* 0x8000000504057290 */ /* 0x000fc6000fffe03f */
[----:B------:R-:W-:Y:S01]  /*1490*/  ULDC UR4, c[0x0][0x28c] ;  /* 0x0000a30000047ab9 */ /* 0x000fe20000000800 */
[----:B------:R-:W-:Y:S01]  /*14a0*/  ULEA UR5, UR5, UR6, 0xd ;  /* 0x0000000605057291 */ /* 0x000fe2000f8e683f */
[----:B------:R-:W-:-:S03]  /*14b0*/  ISETP.LT.AND P0, PT, RZ, UR4, PT ;  /* 0x00000004ff007c0c */ /* 0x000fc6000bf01270 */
[----:B------:R-:W-:-:S04]  /*14c0*/  UIADD3 UR5, UR5, 0x100, URZ ;  /* 0x0000010005057890 */ /* 0x000fc8000fffe03f */
[----:B------:R-:W-:-:S04]  /*14d0*/  USHF.R.U32.HI UR5, URZ, 0x4, UR5 ;  /* 0x000000043f057899 */ /* 0x000fc80008011605 */
[----:B------:R-:W-:-:S04]  /*14e0*/  ULOP3.LUT UR5, UR5, 0x3fff, URZ, 0xc0, !UPT ;  /* 0x00003fff05057892 */ /* 0x000fc8000f8ec03f */
[----:B------:R-:W-:Y:S01]  /*14f0*/  ULOP3.LUT UR45, UR5, 0x10000, URZ, 0xfc, !UPT ;  /* 0x00010000052d7892 */ /* 0x000fe2000f8efc3f */
[----:B--2345:R-:W-:Y:S11]  /*1500*/  @P0 BRA `(.L_x_17) ;  /* 0x0000000000400947 */ /* 0x03cff60003800000 */
[----:B------:R-:W-:Y:S01]  /*1510*/  MOV R0, 0x0 ;  /* 0x0000000000007802 */ /* 0x000fe20000000f00 */
[----:B------:R-:W-:Y:S01]  /*1520*/  ULDC.64 UR4, c[0x4][0x68] ;  /* 0x01001a0000047ab9 */ /* 0x000fe20000000a00 */
[----:B------:R-:W-:Y:S01]  /*1530*/  ULDC.64 UR6, c[0x4][0x8] ;  /* 0x0100020000067ab9 */ /* 0x000fe20000000a00 */
[----:B------:R-:W-:Y:S01]  /*1540*/  IMAD.U32 R4, RZ, RZ, UR4 ;  /* 0x00000004ff047e24 */ /* 0x000fe2000f8e00ff */
[----:B------:R0:W1:Y:S01]  /*1550*/  LDC.64 R14, c[0x4][R0] ;  /* 0x01000000000e7b82 */ /* 0x0000620000000a00 */
[----:B------:R-:W-:Y:S01]  /*1560*/  IMAD.U32 R5, RZ, RZ, UR5 ;  /* 0x00000005ff057e24 */ /* 0x000fe2000f8e00ff */
[----:B------:R-:W-:Y:S01]  /*1570*/  ULDC.64 UR4, c[0x4][0x70] ;  /* 0x01001c0000047ab9 */ /* 0x000fe20000000a00 */
[----:B------:R-:W-:Y:S02]  /*1580*/  IMAD.U32 R10, RZ, RZ, UR6 ;  /* 0x00000006ff0a7e24 */ /* 0x000fe4000f8e00ff */
[----:B------:R-:W-:Y:S02]  /*1590*/  IMAD.U32 R6, RZ, RZ, UR4 ;  /* 0x00000004ff067e24 */ /* 0x000fe4000f8e00ff */
[----:B------:R-:W-:-:S02]  /*15a0*/  IMAD.U32 R7, RZ, RZ, UR5 ;  /* 0x00000005ff077e24 */ /* 0x000fc4000f8e00ff */
[----:B------:R-:W-:Y:S02]  /*15b0*/  IMAD.U32 R11, RZ, RZ, UR7 ;  /* 0x00000007ff0b7e24 */ /* 0x000fe4000f8e00ff */
[----:B------:R-:W-:Y:S02]  /*15c0*/  IMAD.MOV.U32 R8, RZ, RZ, 0x1e1 ;  /* 0x000001e1ff087424 */ /* 0x000fe400078e00ff */
[----:B------:R-:W-:Y:S02]  /*15d0*/  IMAD.MOV.U32 R12, RZ, RZ, 0x1 ;  /* 0x00000001ff0c7424 */ /* 0x000fe400078e00ff */
[----:B0-----:R-:W-:-:S07]  /*15e0*/  IMAD.MOV.U32 R13, RZ, RZ, RZ ;  /* 0x000000ffff0d7224 */ /* 0x001fce00078e00ff */
[----:B------:R-:W-:-:S07]  /*15f0*/  LEPC R20, `(.L_x_17) ;  /* 0x000000001014794e */ /* 0x000fce0000000000 */
[----:B-1---5:R-:W-:Y:S05]  /*1600*/  CALL.ABS.NOINC R14 ;  /* 0x000000000e007343 */ /* 0x022fea0003c00000 */
.L_x_17:
[----:B------:R-:W-:-:S13]  /*1610*/  ISETP.NE.AND P0, PT, R69, 0x3, PT ;  /* 0x000000034500780c */ /* 0x000fda0003f05270 */
[----:B------:R-:W-:Y:S05]  /*1620*/  @!P0 BRA `(.L_x_18) ;  /* 0x0000000000048947 */ /* 0x000fea0003800000 */
[----:B------:R-:W-:Y:S01]  /*1630*/  BPT.TRAP 0x1 ;  /* 0x000000040000795c */ /* 0x000fe20000300000 */
.L_x_18:
[----:B------:R-:W0:Y:S01]  /*1640*/  S2UR UR5, SR_CgaCtaId ;  /* 0x00000000000579c3 */ /* 0x000e220000008800 */
[----:B------:R-:W-:Y:S01]  /*1650*/  UMOV UR4, 0x400 ;  /* 0x0000040000047882 */ /* 0x000fe20000000000 */
[----:B------:R-:W-:Y:S02]  /*1660*/  IMAD.U32 R0, RZ, RZ, UR40 ;  /* 0x00000028ff007e24 */ /* 0x000fe4000f8e00ff */
[----:B------:R-:W-:-:S03]  /*1670*/  IMAD.U32 R3, RZ, RZ, UR42 ;  /* 0x0000002aff037e24 */ /* 0x000fc6000f8e00ff */
[----:B------:R-:W-:Y:S01]  /*1680*/  SHF.L.U32 R0, R0, 0x1f, RZ ;  /* 0x0000001f00007819 */ /* 0x000fe200000006ff */
[----:B0-----:R-:W-:-:S06]  /*1690*/  ULEA UR4, UR5, UR4, 0x18 ;  /* 0x0000000405047291 */ /* 0x001fcc000f8ec03f */
[----:B------:R-:W-:-:S04]  /*16a0*/  IMAD.U32 R6, RZ, RZ, UR4 ;  /* 0x00000004ff067e24 */ /* 0x000fc8000f8e00ff */
[----:B------:R-:W-:-:S04]  /*16b0*/  IMAD R3, R3, 0x8, R6 ;  /* 0x0000000803037824 */ /* 0x000fc800078e0206 */
[----:B------:R0:W1:Y:S01]  /*16c0*/  SYNCS.PHASECHK.TRANS64.TRYWAIT P1, [R3+URZ], R0 ;  /* 0x00000000030075a7 */ /* 0x000062000802017f */
[----:B------:R-:W-:Y:S05]  /*16d0*/  @!P0 BRA `(.L_x_19) ;  /* 0x0000000000048947 */ /* 0x000fea0003800000 */
[----:B------:R-:W-:Y:S01]  /*16e0*/  BPT.TRAP 0x1 ;  /* 0x000000040000795c */ /* 0x000fe20000300000 */
.L_x_19:
[----:B------:R-:W-:-:S05]  /*16f0*/  IMAD.U32 R4, RZ, RZ, UR44 ;  /* 0x0000002cff047e24 */ /* 0x000fca000f8e00ff */
[----:B------:R-:W-:Y:S01]  /*1700*/  ISETP.GE.AND P2, PT, R4, 0x1, PT ;  /* 0x000000010400780c */ /* 0x000fe20003f46270 */
[----:B-1----:R-:W-:-:S12]  /*1710*/  @P1 BRA `(.L_x_20) ;  /* 0x0000000000081947 */ /* 0x002fd80003800000 */
[----:B------:R-:W1:Y:S02]  /*1720*/  SYNCS.PHASECHK.TRANS64.TRYWAIT P1, [R3+URZ], R0 ;  /* 0x00000000030075a7 */ /* 0x000e64000802017f */
[----:B-1----:R-:W-:Y:S05]  /*1730*/  @!P1 BRA `(.L_x_21) ;  /* 0x0000004800e49947 */ /* 0x002fea0003800000 */
.L_x_20:
[----:B------:R-:W-:Y:S05]  /*1740*/  WARPSYNC.ALL ;  /* 0x0000000000007948 */ /* 0x000fea0003800000 */
[----:B------:R-:W-:Y:S01]  /*1750*/  R2UR UR4, R6 ;  /* 0x00000000060472ca */ /* 0x000fe200000e0000 */
[----:B------:R-:W-:Y:S01]  /*1760*/  ULEA UR5, UR42, UR45, 0xb ;  /* 0x0000002d2a057291 */ /* 0x000fe2000f8e583f */
[----:B------:R-:W-:Y:S01]  /*1770*/  WARPGROUP.ARRIVE ;  /* 0x00000000000079c5 */ /* 0x000fe20000000000 */
[----:B------:R-:W-:Y:S01]  /*1780*/  UMOV UR9, 0x40000040 ;  /* 0x4000004000097882 */ /* 0x000fe20000000000 */
[----:B------:R-:W-:-:S04]  /*1790*/  UMOV UR11, 0x40000040 ;  /* 0x40000040000b7882 */ /* 0x000fc80000000000 */
[----:B------:R-:W-:-:S05]  /*17a0*/  UMOV UR8, UR5 ;  /* 0x0000000500087c82 */ /* 0x000fca0008000000 */
[----:B------:R-:W-:-:S04]  /*17b0*/  UIADD3 UR4, UR4, 0x20100, URZ ;  /* 0x0002010004047890 */ /* 0x000fc8000fffe03f */
[----:B------:R-:W-:-:S04]  /*17c0*/  USHF.R.U32.HI UR4, URZ, 0x4, UR4 ;  /* 0x000000043f047899 */ /* 0x000fc80008011604 */
[----:B------:R-:W-:-:S04]  /*17d0*/  ULOP3.LUT UR4, UR4, 0x3fff, URZ, 0xc0, !UPT ;  /* 0x00003fff04047892 */ /* 0x000fc8000f8ec03f */
[----:B------:R-:W-:-:S04]  /*17e0*/  ULOP3.LUT UR4, UR4, 0x10000, URZ, 0xfc, !UPT ;  /* 0x0001000004047892 */ /* 0x000fc8000f8efc3f */
[----:B------:R-:W-:-:S07]  /*17f0*/  ULEA UR6, UR42, UR4, 0xa ;  /* 0x000000042a067291 */ /* 0x000fce000f8e503f */
[----:B------:R-:W-:Y:S02]  /*1800*/  UMOV UR10, UR6 ;  /* 0x00000006000a7c82 */ /* 0x000fe40008000000 */
[----:B------:R-:W-:Y:S01]  /*1810*/  HGMMA.64x64x16.F32.BF16 R24, gdesc[UR8], RZ, !UPT, gsb0 ;  /* 0x00e00000081879f0 */ /* 0x000fe2000c0018ff */
[----:B------:R-:W-:Y:S02]  /*1820*/  UIADD3 UR8, UR5, 0x2, URZ ;  /* 0x0000000205087890 */ /* 0x000fe4000fffe03f */
[----:B------:R-:W-:Y:S01]  /*1830*/  UIADD3 UR10, UR6, 0x2, URZ ;  /* 0x00000002060a7890 */ /* 0x000fe2000fffe03f */
[----:B------:R-:W-:Y:S01]  /*1840*/  UMOV UR9, 0x40000040 ;  /* 0x4000004000097882 */ /* 0x000fe20000000000 */
[----:B------:R-:W-:Y:S01]  /*1850*/  UMOV UR11, 0x40000040 ;  /* 0x40000040000b7882 */ /* 0x000fe20000000000 */
[----:B------:R-:W-:Y:S02]  /*1860*/  WARPGROUP.DEPBAR.LE gsb0, 0x0 ;  /* 0x00008000000079c5 */ /* 0x000fe40000010000 */
[----:B------:R-:W-:-:S06]  /*1870*/  WARPGROUP.ARRIVE ;  /* 0x00000000000079c5 */ /* 0x000fcc0000000000 */
[----:B------:R-:W-:Y:S01]  /*1880*/  HGMMA.64x64x16.F32.BF16 R24, gdesc[UR8], R24, gsb0 ;  /* 0x00e00000081879f0 */ /* 0x000fe20008001818 */
        /* <DEDUP_REMOVED lines=41> */
[----:B------:R-:W-:Y:S03]  /*1b20*/  HGMMA.64x64x16.F32.BF16 R24, gdesc[UR8], R24, gsb0 ;  /* 0x00e00000081879f0 */ /* 0x000fe60008001818 */
[----:B------:R-:W-:Y:S02]  /*1b30*/  WARPGROUP.DEPBAR.LE gsb0, 0x0 ;  /* 0x00008000000079c5 */ /* 0x000fe40000010000 */
[----:B------:R-:W-:Y:S05]  /*1b40*/  @!P2 BRA `(.L_x_22) ;  /* 0x000000040098a947 */ /* 0x000fea0003800000 */
[----:B------:R-:W-:Y:S01]  /*1b50*/  UIADD3 UR5, UR42, 0x1, URZ ;  /* 0x000000012a057890 */ /* 0x000fe2000fffe03f */
[----:B01----:R-:W-:Y:S02]  /*1b60*/  IMAD.U32 R0, RZ, RZ, UR44 ;  /* 0x0000002cff007e24 */ /* 0x003fe4000f8e00ff */
[----:B------:R-:W-:Y:S01]  /*1b70*/  IMAD.U32 R3, RZ, RZ, UR42 ;  /* 0x0000002aff037e24 */ /* 0x000fe2000f8e00ff */
[----:B------:R-:W-:-:S04]  /*1b80*/  UISETP.NE.AND UP0, UPT, UR5, 0x4, UPT ;  /* 0x000000040500788c */ /* 0x000fc8000bf05270 */
[----:B------:R-:W-:Y:S02]  /*1b90*/  USEL UR6, URZ, 0x1, UP0 ;  /* 0x000000013f067887 */ /* 0x000fe40008000000 */
[----:B------:R-:W-:Y:S02]  /*1ba0*/  USEL UR5, UR5, URZ, UP0 ;  /* 0x0000003f05057287 */ /* 0x000fe40008000000 */
[----:B------:R-:W-:-:S06]  /*1bb0*/  ULOP3.LUT UR6, UR40, UR6, URZ, 0x3c, !UPT ;  /* 0x0000000628067292 */ /* 0x000fcc000f8e3c3f */
[----:B------:R-:W-:-:S07]  /*1bc0*/  IMAD.U32 R7, RZ, RZ, UR6 ;  /* 0x00000006ff077e24 */ /* 0x000fce000f8e00ff */
.L_x_29:
[----:B------:R-:W-:Y:S05]  /*1bd0*/  @!P0 BRA `(.L_x_23) ;  /* 0x0000000000048947 */ /* 0x000fea0003800000 */
[----:B------:R-:W-:Y:S01]  /*1be0*/  BPT.TRAP 0x1 ;  /* 0x000000040000795c */ /* 0x000fe20000300000 */
.L_x_23:
[----:B------:R-:W0:Y:S01]  /*1bf0*/  S2UR UR7, SR_CgaCtaId ;  /* 0x00000000000779c3 */ /* 0x000e220000008800 */
[----:B------:R-:W-:Y:S01]  /*1c00*/  UMOV UR6, 0x400 ;  /* 0x0000040000067882 */ /* 0x000fe20000000000 */
[----:B------:R-:W-:Y:S01]  /*1c10*/  IMAD.U32 R5, RZ, RZ, UR5 ;  /* 0x00000005ff057e24 */ /* 0x000fe2000f8e00ff */
[----:B------:R-:W-:Y:S01]  /*1c20*/  SHF.L.U32 R4, R7, 0x1f, RZ ;  /* 0x0000001f07047819 */ /* 0x000fe200000006ff */
[----:B0-----:R-:W-:-:S06]  /*1c30*/  ULEA UR6, UR7, UR6, 0x18 ;  /* 0x0000000607067291 */ /* 0x001fcc000f8ec03f */
[----:B------:R-:W-:-:S04]  /*1c40*/  IMAD.U32 R6, RZ, RZ, UR6 ;  /* 0x00000006ff067e24 */ /* 0x000fc8000f8e00ff */
[----:B------:R-:W-:-:S04]  /*1c50*/  IMAD R5, R5, 0x8, R6 ;  /* 0x0000000805057824 */ /* 0x000fc800078e0206 */
[----:B------:R0:W1:Y:S01]  /*1c60*/  SYNCS.PHASECHK.TRANS64.TRYWAIT P1, [R5+URZ], R4 ;  /* 0x00000004050075a7 */ /* 0x000062000802017f */
[----:B------:R-:W-:Y:S05]  /*1c70*/  @!P0 BRA `(.L_x_24) ;  /* 0x0000000000048947 */ /* 0x000fea0003800000 */
[----:B------:R-:W-:Y:S01]  /*1c80*/  BPT.TRAP 0x1 ;  /* 0x000000040000795c */ /* 0x000fe20000300000 */
.L_x_24:
[----:B-1----:R-:W-:Y:S05]  /*1c90*/  @P1 BRA `(.L_x_25) ;  /* 0x0000000000081947 */ /* 0x002fea0003800000 */
[----:B------:R-:W1:Y:S02]  /*1ca0*/  SYNCS.PHASECHK.TRANS64.TRYWAIT P1, [R5+URZ], R4 ;  /* 0x00000004050075a7 */ /* 0x000e64000802017f */
[----:B-1----:R-:W-:Y:S05]  /*1cb0*/  @!P1 BRA `(.L_x_26) ;  /* 0x0000004400989947 */ /* 0x002fea0003800000 */
.L_x_25:
[----:B------:R-:W-:Y:S01]  /*1cc0*/  ULEA UR6, UR5, UR45, 0xb ;  /* 0x0000002d05067291 */ /* 0x000fe2000f8e583f */
[----:B------:R-:W-:Y:S01]  /*1cd0*/  WARPGROUP.ARRIVE ;  /* 0x00000000000079c5 */ /* 0x000fe20000000000 */
[----:B------:R-:W-:Y:S01]  /*1ce0*/  ULEA UR7, UR5, UR4, 0xa ;  /* 0x0000000405077291 */ /* 0x000fe2000f8e503f */
[----:B------:R-:W-:Y:S01]  /*1cf0*/  UMOV UR9, 0x40000040 ;  /* 0x4000004000097882 */ /* 0x000fe20000000000 */
[----:B------:R-:W-:-:S03]  /*1d00*/  UMOV UR11, 0x40000040 ;  /* 0x40000040000b7882 */ /* 0x000fc60000000000 */
[----:B------:R-:W-:Y:S02]  /*1d10*/  UMOV UR8, UR6 ;  /* 0x0000000600087c82 */ /* 0x000fe40008000000 */
[----:B------:R-:W-:Y:S02]  /*1d20*/  UMOV UR10, UR7 ;  /* 0x00000007000a7c82 */ /* 0x000fe40008000000 */
[----:B------:R-:W-:Y:S01]  /*1d30*/  HGMMA.64x64x16.F32.BF16 R24, gdesc[UR8], R24, gsb0 ;  /* 0x00e00000081879f0 */ /* 0x000fe20008001818 */
[----:B------:R-:W-:Y:S02]  /*1d40*/  UIADD3 UR8, UR6, 0x2, URZ ;  /* 0x0000000206087890 */ /* 0x000fe4000fffe03f */
[----:B------:R-:W-:Y:S01]  /*1d50*/  UIADD3 UR10, UR7, 0x2, URZ ;  /* 0x00000002070a7890 */ /* 0x000fe2000fffe03f */
[----:B------:R-:W-:Y:S01]  /*1d60*/  UMOV UR9, 0x40000040 ;  /* 0x4000004000097882 */ /* 0x000fe20000000000 */
[----:B------:R-:W-:Y:S01]  /*1d70*/  UMOV UR11, 0x40000040 ;  /* 0x40000040000b7882 */ /* 0x000fe20000000000 */
[----:B------:R-:W-:-:S02]  /*1d80*/  WARPGROUP.DEPBAR.LE gsb0, 0x0 ;  /* 0x00008000000079c5 */ /* 0x000fc40000010000 */
        /* <DEDUP_REMOVED lines=46> */
[----:B------:R-:W-:Y:S01]  /*2070*/  BPT.TRAP 0x1 ;  /* 0x000000040000795c */ /* 0x000fe20000300000 */
.L_x_27:
[----:B------:R-:W-:-:S13]  /*2080*/  ISETP.NE.AND P1, PT, R68, RZ, PT ;  /* 0x000000ff4400720c */ /* 0x000fda0003f25270 */
[----:B01----:R-:W-:-:S04]  /*2090*/  @P1 IMAD R4, R3, 0x8, R6 ;  /* 0x0000000803041824 */ /* 0x003fc800078e0206 */
[----:B------:R-:W-:-:S05]  /*20a0*/  @P1 VIADD R4, R4, 0x20 ;  /* 0x0000002004041836 */ /* 0x000fca0000000000 */
[----:B------:R-:W-:-:S04]  /*20b0*/  @P1 PRMT R4, R19, 0x654, R4 ;  /* 0x0000065413041816 */ /* 0x000fc80000000004 */
[----:B------:R0:W-:Y:S01]  /*20c0*/  @P1 SYNCS.ARRIVE.TRANS64.RED.A1T0 RZ, [R4+URZ], RZ ;  /* 0x000000ff04ff19a7 */ /* 0x0001e2000810043f */
[----:B------:R-:W-:-:S13]  /*20d0*/  ISETP.GT.U32.AND P1, PT, R18, 0x1, PT ;  /* 0x000000011200780c */ /* 0x000fda0003f24070 */
[----:B0-----:R-:W-:Y:S05]  /*20e0*/  @P1 BRA `(.L_x_28) ;  /* 0x0000000000041947 */ /* 0x001fea0003800000 */
[----:B------:R-:W-:Y:S01]  /*20f0*/  BPT.TRAP 0x1 ;  /* 0x000000040000795c */ /* 0x000fe20000300000 */
.L_x_28:
[----:B------:R-:W-:Y:S01]  /*2100*/  UIADD3 UR5, UR5, 0x1, URZ ;  /* 0x0000000105057890 */ /* 0x000fe2000fffe03f */
[C---:B------:R-:W-:Y:S01]  /*2110*/  ISETP.GT.AND P2, PT, R0.reuse, 0x1, PT ;  /* 0x000000010000780c */ /* 0x040fe20003f44270 */
[----:B------:R-:W-:Y:S02]  /*2120*/  VIADD R3, R3, 0x1 ;  /* 0x0000000103037836 */ /* 0x000fe40000000000 */
[----:B------:R-:W-:Y:S01]  /*2130*/  UISETP.NE.AND UP0, UPT, UR5, 0x4, UPT ;  /* 0x000000040500788c */ /* 0x000fe2000bf05270 */
[----:B------:R-:W-:Y:S02]  /*2140*/  VIADD R0, R0, 0xffffffff ;  /* 0xffffffff00007836 */ /* 0x000fe40000000000 */
[C---:B------:R-:W-:Y:S01]  /*2150*/  ISETP.NE.AND P1, PT, R3.reuse, 0x4, PT ;  /* 0x000000040300780c */ /* 0x040fe20003f25270 */
[----:B------:R-:W-:Y:S02]  /*2160*/  USEL UR6, URZ, 0x1, UP0 ;  /* 0x000000013f067887 */ /* 0x000fe40008000000 */
[----:B------:R-:W-:Y:S01]  /*2170*/  USEL UR5, UR5, URZ, UP0 ;  /* 0x0000003f05057287 */ /* 0x000fe20008000000 */
[----:B------:R-:W-:-:S03]  /*2180*/  SEL R3, R3, RZ, P1 ;  /* 0x000000ff03037207 */ /* 0x000fc60000800000 */
[----:B------:R-:W-:Y:S01]  /*2190*/  LOP3.LUT R7, R7, UR6, RZ, 0x3c, !PT ;  /* 0x0000000607077c12 */ /* 0x000fe2000f8e3cff */
[----:B------:R-:W-:Y:S07]  /*21a0*/  @P2 BRA `(.L_x_29) ;  /* 0xfffffff800882947 */ /* 0x000fee000383ffff */
.L_x_22:
[----:B01----:R-:W0:Y:S02]  /*21b0*/  LDC R0, c[0x0][0x28c] ;  /* 0x0000a300ff007b82 */ /* 0x003e240000000800 */
[----:B0-----:R-:W-:-:S13]  /*21c0*/  ISETP.GE.AND P1, PT, R0, 0x1, PT ;  /* 0x000000010000780c */ /* 0x001fda0003f26270 */
[----:B------:R-:W-:Y:S05]  /*21d0*/  @!P1 BRA `(.L_x_30) ;  /* 0x0000000000389947 */ /* 0x000fea0003800000 */
[----:B------:R-:W-:Y:S05]  /*21e0*/  @!P0 BRA `(.L_x_31) ;  /* 0x0000000000048947 */ /* 0x000fea0003800000 */
[----:B------:R-:W-:Y:S01]  /*21f0*/  BPT.TRAP 0x1 ;  /* 0x000000040000795c */ /* 0x000fe20000300000 */
.L_x_31:
[----:B------:R-:W-:-:S13]  /*2200*/  ISETP.NE.AND P0, PT, R68, RZ, PT ;  /* 0x000000ff4400720c */ /* 0x000fda0003f05270 */
[----:B------:R-:W-:-:S05]  /*2210*/  VOTEU.ANY UP0, P0 ;  /* 0x00000000003f7886 */ /* 0x000fca0000000100 */
[----:B------:R-:W-:-:S06]  /*2220*/  @UP0 UIADD3 UR4, UR44, UR42, URZ ;  /* 0x0000002a2c040290 */ /* 0x000fcc000fffe03f */
[----:B------:R-:W-:-:S04]  /*2230*/  IMAD.U32 R0, RZ, RZ, UR4 ;  /* 0x00000004ff007e24 */ /* 0x000fc8000f8e00ff */
[----:B------:R-:W-:-:S05]  /*2240*/  @P0 IMAD.SHL.U32 R0, R0, 0x8, RZ ;  /* 0x0000000800000824 */ /* 0x000fca00078e00ff */
[----:B------:R-:W-:-:S04]  /*2250*/  @P0 LOP3.LUT R0, R0, 0x18, RZ, 0xc0, !PT ;  /* 0x0000001800000812 */ /* 0x000fc800078ec0ff */
[----:B------:R-:W-:-:S04]  /*2260*/  @P0 IADD3 R0, R6, 0x20, R0 ;  /* 0x0000002006000810 */ /* 0x000fc80007ffe000 */
[----:B------:R-:W-:-:S04]  /*2270*/  @P0 PRMT R0, R19, 0x654, R0 ;  /* 0x0000065413000816 */ /* 0x000fc80000000000 */
[----:B------:R0:W-:Y:S01]  /*2280*/  @P0 SYNCS.ARRIVE.TRANS64.RED.A1T0 RZ, [R0+URZ], RZ ;  /* 0x000000ff00ff09a7 */ /* 0x0001e2000810043f */
[----:B------:R-:W-:-:S13]  /*2290*/  ISETP.GT.U32.AND P0, PT, R18, 0x1, PT ;  /* 0x000000011200780c */ /* 0x000fda0003f04070 */
[----:B0-----:R-:W-:Y:S05]  /*22a0*/  @P0 BRA `(.L_x_30) ;  /* 0x0000000000040947 */ /* 0x001fea0003800000 */
[----:B------:R-:W-:Y:S01]  /*22b0*/  BPT.TRAP 0x1 ;  /* 0x000000040000795c */ /* 0x000fe20000300000 */
.L_x_30:
[----:B------:R-:W-:Y:S01]  /*22c0*/  IMAD.SHL.U32 R3, R70, 0x40, RZ ;  /* 0x0000004046037824 */ /* 0x000fe200078e00ff */
[----:B------:R-:W-:Y:S01]  /*22d0*/  ULDC UR6, c[0x0][0x288] ;  /* 0x0000a20000067ab9 */ /* 0x000fe20000000800 */
[----:B------:R-:W-:Y:S01]  /*22e0*/  SHF.R.S32.HI R15, RZ, 0x1f, R67 ;  /* 0x0000001fff0f7819 */ /* 0x000fe20000011443 */
[----:B------:R-:W-:Y:S01]  /*22f0*/  IMAD.SHL.U32 R7, R71, 0x80, RZ ;  /* 0x0000008047077824 */ /* 0x000fe200078e00ff */
[----:B------:R-:W-:Y:S01]  /*2300*/  ULDC.64 UR4, c[0x0][0x5d0] ;  /* 0x0001740000047ab9 */ /* 0x000fe20000000a00 */
[----:B------:R-:W-:Y:S01]  /*2310*/  LOP3.LUT R10, R3, 0x6, R62, 0xf8, !PT ;  /* 0x00000006030a7812 */ /* 0x000fe200078ef83e */
[----:B------:R-:W-:Y:S01]  /*2320*/  IMAD.WIDE R70, R71, 0x80, R22 ;  /* 0x0000008047467825 */ /* 0x000fe200078e0216 */
[----:B------:R-:W-:Y:S01]  /*2330*/  ISETP.GE.AND P0, PT, R3, UR6, PT ;  /* 0x0000000603007c0c */ /* 0x000fe2000bf06270 */
[----:B------:R-:W-:Y:S01]  /*2340*/  ULDC UR6, c[0x0][0x284] ;  /* 0x0000a10000067ab9 */ /* 0x000fe20000000800 */
[----:B------:R-:W-:Y:S01]  /*2350*/  SHF.R.S32.HI R11, RZ, 0x1f, R10 ;  /* 0x0000001fff0b7819 */ /* 0x000fe2000001140a */
[----:B------:R-:W-:Y:S01]  /*2360*/  IMAD R0, R15, UR4, RZ ;  /* 0x000000040f007c24 */ /* 0x000fe2000f8e02ff */
[----:B------:R-:W-:-:S03]  /*2370*/  ISETP.GE.OR P0, PT, R7, UR6, P0 ;  /* 0x0000000607007c0c */ /* 0x000fc60008706670 */
[C---:B------:R-:W-:Y:S02]  /*2380*/  IMAD R9, R67.reuse, UR5, R0 ;  /* 0x0000000543097c24 */ /* 0x040fe4000f8e0200 */
[----:B------:R-:W-:Y:S01]  /*2390*/  IMAD.WIDE.U32 R4, R67, UR4, R10 ;  /* 0x0000000443047c25 */ /* 0x000fe2000f8e000a */
[----:B------:R-:W-:-:S03]  /*23a0*/  ULDC.64 UR4, c[0x0][0x5c8] ;  /* 0x0001720000047ab9 */ /* 0x000fc60000000a00 */
[----:B------:R-:W-:Y:S02]  /*23b0*/  IMAD R13, R71, UR4, RZ ;  /* 0x00000004470d7c24 */ /* 0x000fe4000f8e02ff */
[----:B------:R-:W-:Y:S02]  /*23c0*/  IMAD.IADD R5, R5, 0x1, R9 ;  /* 0x0000000105057824 */ /* 0x000fe400078e0209 */
[C---:B------:R-:W-:Y:S02]  /*23d0*/  IMAD R13, R70.reuse, UR5, R13 ;  /* 0x00000005460d7c24 */ /* 0x040fe4000f8e020d */
[----:B------:R-:W-:-:S04]  /*23e0*/  IMAD.WIDE.U32 R72, R70, UR4, R4 ;  /* 0x0000000446487c25 */ /* 0x000fc8000f8e0004 */
[----:B------:R-:W-:Y:S01]  /*23f0*/  IMAD.MOV.U32 R0, RZ, RZ, -0x1 ;  /* 0xffffffffff007424 */ /* 0x000fe200078e00ff */
[----:B------:R-:W-:Y:S06]  /*2400*/  @P0 BRA `(.L_x_32) ;  /* 0x0000002000840947 */ /* 0x000fec0003800000 */
[----:B-----5:R-:W-:Y:S01]  /*2410*/  FSETP.NEU.AND P1, PT, R57, RZ, PT ;  /* 0x000000ff3900720b */ /* 0x020fe20003f2d000 */
[----:B------:R-:W-:Y:S01]  /*2420*/  IMAD.IADD R4, R61, 0x1, -R3 ;  /* 0x000000013d047824 */ /* 0x000fe200078e0a03 */
[----:B------:R-:W-:Y:S01]  /*2430*/  BSSY B0, `(.L_x_32) ;  /* 0x000021e000007945 */ /* 0x000fe20003800000 */
[----:B------:R-:W-:Y:S02]  /*2440*/  IMAD.IADD R3, R66, 0x1, -R7 ;  /* 0x0000000142037824 */ /* 0x000fe400078e0a07 */
[----:B------:R-:W-:Y:S01]  /*2450*/  IMAD.IADD R83, R73, 0x1, R13 ;  /* 0x0000000149537824 */ /* 0x000fe200078e020d */
[----:B------:R-:W-:-:S04]  /*2460*/  ISETP.GT.AND P0, PT, R4, RZ, PT ;  /* 0x000000ff0400720c */ /* 0x000fc80003f04270 */
[----:B------:R-:W-:-:S03]  /*2470*/  ISETP.GT.AND P3, PT, R3, RZ, P0 ;  /* 0x000000ff0300720c */ /* 0x000fc60000764270 */
[----:B------:R-:W-:Y:S10]  /*2480*/  @!P1 BRA `(.L_x_33) ;  /* 0x0000001400e89947 */ /* 0x000ff40003800000 */
[----:B------:R-:W0:Y:S01]  /*2490*/  LDC.64 R76, c[0x0][0x5b8] ;  /* 0x00016e00ff4c7b82 */ /* 0x000e220000000a00 */
[----:B------:R-:W-:-:S07]  /*24a0*/  ULDC.64 UR4, c[0x0][0x5c0] ;  /* 0x0001700000047ab9 */ /* 0x000fce0000000a00 */
[----:B------:R-:W1:Y:S08]  /*24b0*/  LDC.64 R78, c[0x0][0x5b0] ;  /* 0x00016c00ff4e7b82 */ /* 0x000e700000000a00 */
[----:B------:R-:W2:Y:S01]  /*24c0*/  LDC.64 R80, c[0x0][0x5a8] ;  /* 0x00016a00ff507b82 */ /* 0x000ea20000000a00 */
[-C--:B0-----:R-:W-:Y:S02]  /*24d0*/  IMAD R6, R15, R76.reuse, RZ ;  /* 0x0000004c0f067224 */ /* 0x081fe400078e02ff */
[----:B------:R-:W-:-:S04]  /*24e0*/  IMAD.WIDE.U32 R74, R67, R76, R10 ;  /* 0x0000004c434a7225 */ /* 0x000fc800078e000a */
[----:B------:R-:W-:Y:S02]  /*24f0*/  IMAD R73, R67, R77, R6 ;  /* 0x0000004d43497224 */ /* 0x000fe400078e0206 */
[-C--:B-1----:R-:W-:Y:S02]  /*2500*/  IMAD R5, R71, R78.reuse, RZ ;  /* 0x0000004e47057224 */ /* 0x082fe400078e02ff */
[----:B------:R-:W-:Y:S02]  /*2510*/  IMAD.IADD R13, R75, 0x1, R73 ;  /* 0x000000014b0d7824 */ /* 0x000fe400078e0249 */
[----:B------:R-:W-:Y:S02]  /*2520*/  IMAD.MOV.U32 R12, RZ, RZ, R74 ;  /* 0x000000ffff0c7224 */ /* 0x000fe400078e004a */
[C---:B------:R-:W-:Y:S02]  /*2530*/  IMAD R77, R70.reuse, R79, R5 ;  /* 0x0000004f464d7224 */ /* 0x040fe400078e0205 */
[----:B------:R-:W-:-:S04]  /*2540*/  IMAD.WIDE.U32 R6, R70, R78, R12 ;  /* 0x0000004e46067225 */ /* 0x000fc800078e000c */
[----:B------:R-:W-:Y:S01]  /*2550*/  IMAD.IADD R5, R7, 0x1, R77 ;  /* 0x0000000107057824 */ /* 0x000fe200078e024d */
[----:B--2---:R-:W-:-:S04]  /*2560*/  LEA R14, P1, R6, R80, 0x1 ;  /* 0x00000050060e7211 */ /* 0x004fc800078208ff */
[----:B------:R-:W-:-:S05]  /*2570*/  LEA.HI.X R15, R6, R81, R5, 0x1, P1 ;  /* 0x00000051060f7211 */ /* 0x000fca00008f0c05 */
[----:B------:R0:W2:Y:S01]  /*2580*/  @P3 LDG.E.LTC128B.U16 R5, desc[UR36][R14.64] ;  /* 0x000000240e053981 */ /* 0x0000a2000c1e1520 */
[----:B------:R-:W-:Y:S01]  /*2590*/  IMAD.WIDE.U32 R6, R70, R78, R10 ;  /* 0x0000004e46067225 */ /* 0x000fe200078e000a */
[----:B------:R-:W-:Y:S03]  /*25a0*/  BSSY B1, `(.L_x_34) ;  /* 0x0000013000017945 */ /* 0x000fe60003800000 */
[----:B------:R-:W-:Y:S02]  /*25b0*/  IMAD.IADD R7, R77, 0x1, R7 ;  /* 0x000000014d077824 */ /* 0x000fe400078e0207 */
[----:B------:R-:W-:Y:S01]  /*25c0*/  IMAD.WIDE.U32 R20, R67, R76, R6 ;  /* 0x0000004c43147225 */ /* 0x000fe200078e0006 */
[----:B0-----:R-:W-:-:S03]  /*25d0*/  SHF.L.U64.HI R15, R78, 0x3, R79 ;  /* 0x000000034e0f7819 */ /* 0x001fc6000001024f */
[----:B------:R-:W-:Y:S01]  /*25e0*/  IMAD.IADD R7, R73, 0x1, R21 ;  /* 0x0000000149077824 */ /* 0x000fe200078e0215 */
[----:B------:R-:W-:Y:S01]  /*25f0*/  LEA R6, P4, R20, R80, 0x1 ;  /* 0x0000005014067211 */ /* 0x000fe200078808ff */
[----:B------:R-:W-:-:S03]  /*2600*/  IMAD.SHL.U32 R14, R78, 0x8, RZ ;  /* 0x000000084e0e7824 */ /* 0x000fc600078e00ff */
[----:B------:R-:W-:Y:S01]  /*2610*/  LEA.HI.X R7, R20, R81, R7, 0x1, P4 ;  /* 0x0000005114077211 */ /* 0x000fe200020f0c07 */
[----:B--2---:R-:W-:-:S04]  /*2620*/  IMAD.U32 R8, R5, 0x10000, RZ ;  /* 0x0001000005087824 */ /* 0x004fc800078e00ff */
[----:B------:R-:W-:Y:S01]  /*2630*/  FMUL R9, R8, R57 ;  /* 0x0000003908097220 */ /* 0x000fe20000400000 */
[----:B------:R-:W-:-:S03]  /*2640*/  LEA R8, P1, R72, UR4, 0x1 ;  /* 0x0000000448087c11 */ /* 0x000fc6000f8208ff */
[----:B------:R-:W-:Y:S01]  /*2650*/  FFMA R24, R24, R56, R9 ;  /* 0x0000003818187223 */ /* 0x000fe20000000009 */
[----:B------:R-:W-:Y:S02]  /*2660*/  LEA.HI.X R9, R72, UR5, R83, 0x1, P1 ;  /* 0x0000000548097c11 */ /* 0x000fe400088f0c53 */
[----:B------:R-:W-:Y:S02]  /*2670*/  ISETP.GT.AND P1, PT, R4, 0x1, PT ;  /* 0x000000010400780c */ /* 0x000fe40003f24270 */
[----:B------:R-:W-:Y:S02]  /*2680*/  F2FP.BF16.F32.PACK_AB R24, RZ, R24 ;  /* 0x00000018ff18723e */ /* 0x000fe400000010ff */
[----:B------:R-:W-:-:S03]  /*2690*/  ISETP.GT.AND P2, PT, R3, RZ, P1 ;  /* 0x000000ff0300720c */ /* 0x000fc60000f44270 */
[----:B------:R0:W-:Y:S10]  /*26a0*/  @P3 STG.E.U16 desc[UR36][R8.64], R24 ;  /* 0x0000001808003986 */ /* 0x0001f4000c101524 */
[----:B------:R-:W-:Y:S05]  /*26b0*/  @!P2 BRA `(.L_x_35) ;  /* 0x000000000004a947 */ /* 0x000fea0003800000 */
[----:B------:R1:W5:Y:S02]  /*26c0*/  LDG.E.LTC128B.U16 R5, desc[UR36][R6.64+0x2] ;  /* 0x0000022406057981 */ /* 0x000364000c1e1520 */
.L_x_35:
[----:B------:R-:W-:Y:S05]  /*26d0*/  BSYNC B1 ;  /* 0x0000000000017941 */ /* 0x000fea0003800000 */
.L_x_34:
[----:B-----5:R-:W-:Y:S01]  /*26e0*/  IMAD.U32 R12, R5, 0x10000, RZ ;  /* 0x00010000050c7824 */ /* 0x020fe200078e00ff */
[----:B------:R-:W-:Y:S01]  /*26f0*/  ISETP.GT.AND P0, PT, R3, 0x8, P0 ;  /* 0x000000080300780c */ /* 0x000fe20000704270 */
[----:B------:R-:W-:Y:S01]  /*2700*/  IMAD.WIDE.U32 R20, R70, R78, R14 ;  /* 0x0000004e46147225 */ /* 0x000fe200078e000e */
[----:B0-----:R-:W-:-:S03]  /*2710*/  PRMT R24, R5, 0x7610, R24 ;  /* 0x0000761005187816 */ /* 0x001fc60000000018 */
[----:B------:R-:W-:Y:S01]  /*2720*/  FMUL R12, R12, R57 ;  /* 0x000000390c0c7220 */ /* 0x000fe20000400000 */
[----:B------:R-:W-:Y:S01]  /*2730*/  IMAD.IADD R77, R77, 0x1, R21 ;  /* 0x000000014d4d7824 */ /* 0x000fe200078e0215 */
[----:B------:R-:W-:Y:S02]  /*2740*/  IADD3 R74, P3, R74, R20, RZ ;  /* 0x000000144a4a7210 */ /* 0x000fe40007f7e0ff */
[----:B------:R-:W-:-:S03]  /*2750*/  FFMA R12, R25, R56, R12 ;  /* 0x00000038190c7223 */ /* 0x000fc6000000000c */
[----:B------:R-:W-:Y:S02]  /*2760*/  IMAD.X R13, R77, 0x1, R13, P3 ;  /* 0x000000014d0d7824 */ /* 0x000fe400018e060d */
[----:B------:R-:W-:Y:S02]  /*2770*/  F2FP.BF16.F32.PACK_AB R12, RZ, R12 ;  /* 0x0000000cff0c723e */ /* 0x000fe400000010ff */
[----:B------:R-:W-:Y:S02]  /*2780*/  LEA R14, P3, R74, R80, 0x1 ;  /* 0x000000504a0e7211 */ /* 0x000fe400078608ff */
[----:B------:R-:W-:Y:S02]  /*2790*/  PRMT R21, R12, 0x7610, R21 ;  /* 0x000076100c157816 */ /* 0x000fe40000000015 */
[----:B------:R-:W-:-:S03]  /*27a0*/  LEA.HI.X R15, R74, R81, R13, 0x1, P3 ;  /* 0x000000514a0f7211 */ /* 0x000fc600018f0c0d */
[----:B------:R0:W-:Y:S04]  /*27b0*/  @P2 STG.E.U16 desc[UR36][R8.64+0x2], R21 ;  /* 0x0000021508002986 */ /* 0x0001e8000c101524 */
[----:B------:R-:W2:Y:S01]  /*27c0*/  @P0 LDG.E.LTC128B.U16 R24, desc[UR36][R14.64] ;  /* 0x000000240e180981 */ /* 0x000ea2000c1e1520 */
[----:B------:R-:W-:Y:S01]  /*27d0*/  IADD3 R20, P2, R10, R20, RZ ;  /* 0x000000140a147210 */ /* 0x000fe20007f5e0ff */
[----:B------:R-:W-:Y:S01]  /*27e0*/  BSSY B1, `(.L_x_36) ;  /* 0x0000011000017945 */ /* 0x000fe20003800000 */
[C---:B------:R-:W-:Y:S02]  /*27f0*/  SHF.L.U64.HI R13, R58.reuse, 0x1, R59 ;  /* 0x000000013a0d7819 */ /* 0x040fe4000001023b */
[----:B------:R-:W-:Y:S01]  /*2800*/  ISETP.GT.AND P1, PT, R3, 0x8, P1 ;  /* 0x000000080300780c */ /* 0x000fe20000f24270 */
[----:B0-----:R-:W-:Y:S01]  /*2810*/  IMAD.X R21, R11, 0x1, R77, P2 ;  /* 0x000000010b157824 */ /* 0x001fe200010e064d */
[----:B------:R-:W-:Y:S01]  /*2820*/  LEA R12, P2, R58, R8, 0x1 ;  /* 0x000000083a0c7211 */ /* 0x000fe200078408ff */
[----:B------:R-:W-:-:S04]  /*2830*/  IMAD.WIDE.U32 R20, R67, R76, R20 ;  /* 0x0000004c43147225 */ /* 0x000fc800078e0014 */
[----:B------:R-:W-:Y:S02]  /*2840*/  IMAD.X R13, R13, 0x1, R9, P2 ;  /* 0x000000010d0d7824 */ /* 0x000fe400010e0609 */
[----:B------:R-:W-:Y:S02]  /*2850*/  IMAD.IADD R11, R73, 0x1, R21 ;  /* 0x00000001490b7824 */ /* 0x000fe400078e0215 */
[----:B--2---:R-:W-:-:S04]  /*2860*/  IMAD.U32 R10, R24, 0x10000, RZ ;  /* 0x00010000180a7824 */ /* 0x004fc800078e00ff */
[----:B------:R-:W-:Y:S01]  /*2870*/  FMUL R5, R10, R57 ;  /* 0x000000390a057220 */ /* 0x000fe20000400000 */
[----:B------:R-:W-:-:S03]  /*2880*/  LEA R10, P3, R20, R80, 0x1 ;  /* 0x00000050140a7211 */ /* 0x000fc600078608ff */
[----:B------:R-:W-:Y:S01]  /*2890*/  FFMA R5, R26, R56, R5 ;  /* 0x000000381a057223 */ /* 0x000fe20000000005 */
[----:B------:R-:W-:-:S04]  /*28a0*/  LEA.HI.X R11, R20, R81, R11, 0x1, P3 ;  /* 0x00000051140b7211 */ /* 0x000fc800018f0c0b */
[----:B------:R-:W-:-:S05]  /*28b0*/  F2FP.BF16.F32.PACK_AB R5, RZ, R5 ;  /* 0x00000005ff05723e */ /* 0x000fca00000010ff */
[----:B------:R0:W-:Y:S01]  /*28c0*/  @P0 STG.E.U16 desc[UR36][R12.64], R5 ;  /* 0x000000050c000986 */ /* 0x0001e2000c101524 */
[----:B------:R-:W-:Y:S05]  /*28d0*/  @!P1 BRA `(.L_x_37) ;  /* 0x0000000000049947 */ /* 0x000fea0003800000 */
[----:B------:R2:W5:Y:S02]  /*28e0*/  LDG.E.LTC128B.U16 R24, desc[UR36][R10.64+0x2] ;  /* 0x000002240a187981 */ /* 0x000564000c1e1520 */
.L_x_37:
[----:B------:R-:W-:Y:S05]  /*28f0*/  BSYNC B1 ;  /* 0x0000000000017941 */ /* 0x000fea0003800000 */
.L_x_36:
[----:B-----5:R-:W-:Y:S01]  /*2900*/  IMAD.U32 R14, R24, 0x10000, RZ ;  /* 0x00010000180e7824 */ /* 0x020fe200078e00ff */
[----:B------:R-:W-:Y:S01]  /*2910*/  ISETP.GT.AND P0, PT, R4, 0x8, PT ;  /* 0x000000080400780c */ /* 0x000fe20003f04270 */
[----:B------:R-:W-:Y:S02]  /*2920*/  BSSY B1, `(.L_x_38) ;  /* 0x0000008000017945 */ /* 0x000fe40003800000 */
[----:B------:R-:W-:Y:S01]  /*2930*/  FMUL R14, R14, R57 ;  /* 0x000000390e0e7220 */ /* 0x000fe20000400000 */
[----:B------:R-:W-:-:S03]  /*2940*/  ISETP.GT.AND P2, PT, R3, RZ, P0 ;  /* 0x000000ff0300720c */ /* 0x000fc60000744270 */
[----:B------:R-:W-:-:S05]  /*2950*/  FFMA R14, R27, R56, R14 ;  /* 0x000000381b0e7223 */ /* 0x000fca000000000e */
[----:B------:R-:W-:-:S05]  /*2960*/  F2FP.BF16.F32.PACK_AB R14, RZ, R14 ;  /* 0x0000000eff0e723e */ /* 0x000fca00000010ff */
[----:B------:R3:W-:Y:S01]  /*2970*/  @P1 STG.E.U16 desc[UR36][R12.64+0x2], R14 ;  /* 0x0000020e0c001986 */ /* 0x0007e2000c101524 */
[----:B------:R-:W-:Y:S05]  /*2980*/  @!P2 BRA `(.L_x_39) ;  /* 0x000000000004a947 */ /* 0x000fea0003800000 */
[----:B------:R4:W5:Y:S02]  /*2990*/  LDG.E.LTC128B.U16 R24, desc[UR36][R6.64+0x10] ;  /* 0x0000102406187981 */ /* 0x000964000c1e1520 */
.L_x_39:
[----:B------:R-:W-:Y:S05]  /*29a0*/  BSYNC B1 ;  /* 0x0000000000017941 */ /* 0x000fea0003800000 */
.L_x_38:
[----:B---3-5:R-:W-:Y:S01]  /*29b0*/  IMAD.U32 R14, R24, 0x10000, RZ ;  /* 0x00010000180e7824 */ /* 0x028fe200078e00ff */
[----:B------:R-:W-:Y:S01]  /*29c0*/  ISETP.GT.AND P1, PT, R4, 0x9, PT ;  /* 0x000000090400780c */ /* 0x000fe20003f24270 */
[----:B------:R-:W-:Y:S02]  /*29d0*/  BSSY B1, `(.L_x_40) ;  /* 0x0000008000017945 */ /* 0x000fe40003800000 */
[----:B0-----:R-:W-:Y:S01]  /*29e0*/  FMUL R5, R14, R57 ;  /* 0x000000390e057220 */ /* 0x001fe20000400000 */
[----:B------:R-:W-:-:S03]  /*29f0*/  ISETP.GT.AND P3, PT, R3, RZ, P1 ;  /* 0x000000ff0300720c */ /* 0x000fc60000f64270 */
[----:B------:R-:W-:-:S05]  /*2a00*/  FFMA R5, R28, R56, R5 ;  /* 0x000000381c057223 */ /* 0x000fca0000000005 */
[----:B------:R-:W-:-:S05]  /*2a10*/  F2FP.BF16.F32.PACK_AB R5, RZ, R5 ;  /* 0x00000005ff05723e */ /* 0x000fca00000010ff */
[----:B------:R0:W-:Y:S01]  /*2a20*/  @P2 STG.E.U16 desc[UR36][R8.64+0x10], R5 ;  /* 0x0000100508002986 */ /* 0x0001e2000c101524 */
[----:B------:R-:W-:Y:S05]  /*2a30*/  @!P3 BRA `(.L_x_41) ;  /* 0x000000000004b947 */ /* 0x000fea0003800000 */
[----:B------:R3:W5:Y:S02]  /*2a40*/  LDG.E.LTC128B.U16 R24, desc[UR36][R6.64+0x12] ;  /* 0x0000122406187981 */ /* 0x000764000c1e1520 */
.L_x_41:
[----:B------:R-:W-:Y:S05]  /*2a50*/  BSYNC B1 ;  /* 0x0000000000017941 */ /* 0x000fea0003800000 */
.L_x_40:
[----:B-----5:R-:W-:Y:S01]  /*2a60*/  IMAD.U32 R14, R24, 0x10000, RZ ;  /* 0x00010000180e7824 */ /* 0x020fe200078e00ff */
[----:B------:R-:W-:Y:S01]  /*2a70*/  ISETP.GT.AND P0, PT, R3, 0x8, P0 ;  /* 0x000000080300780c */ /* 0x000fe20000704270 */
[----:B------:R-:W-:Y:S02]  /*2a80*/  BSSY B1, `(.L_x_42) ;  /* 0x0000007000017945 */ /* 0x000fe40003800000 */
[----:B------:R-:W-:-:S04]  /*2a90*/  FMUL R14, R14, R57 ;  /* 0x000000390e0e7220 */ /* 0x000fc80000400000 */
[----:B------:R-:W-:-:S05]  /*2aa0*/  FFMA R14, R29, R56, R14 ;  /* 0x000000381d0e7223 */ /* 0x000fca000000000e */
[----:B------:R-:W-:-:S05]  /*2ab0*/  F2FP.BF16.F32.PACK_AB R14, RZ, R14 ;  /* 0x0000000eff0e723e */ /* 0x000fca00000010ff */
[----:B------:R0:W-:Y:S01]  /*2ac0*/  @P3 STG.E.U16 desc[UR36][R8.64+0x12], R14 ;  /* 0x0000120e08003986 */ /* 0x0001e2000c101524 */
[----:B------:R-:W-:Y:S05]  /*2ad0*/  @!P0 BRA `(.L_x_43) ;  /* 0x0000000000048947 */ /* 0x000fea0003800000 */
[----:B------:R0:W5:Y:S02]  /*2ae0*/  LDG.E.LTC128B.U16 R24, desc[UR36][R10.64+0x10] ;  /* 0x000010240a187981 */ /* 0x000164000c1e1520 */
.L_x_43:
[----:B------:R-:W-:Y:S05]  /*2af0*/  BSYNC B1 ;  /* 0x0000000000017941 */ /* 0x000fea0003800000 */
.L_x_42:
[----:B0----5:R-:W-:Y:S01]  /*2b00*/  IMAD.U32 R14, R24, 0x10000, RZ ;  /* 0x00010000180e7824 */ /* 0x021fe200078e00ff */
        /* <DEDUP_REMOVED lines=8> */
.L_x_45:
[----:B------:R-:W-:Y:S05]  /*2b90*/  BSYNC B1 ;  /* 0x0000000000017941 */ /* 0x000fea0003800000 */
.L_x_44:
        /* <DEDUP_REMOVED lines=10> */
.L_x_47:
[----:B------:R-:W-:Y:S05]  /*2c40*/  BSYNC B1 ;  /* 0x0000000000017941 */ /* 0x000fea0003800000 */
.L_x_46:
[----:B0----5:R-:W-:Y:S01]  /*2c50*/  IMAD.U32 R14, R24, 0x10000, RZ ;  /* 0x00010000180e7824 */ /* 0x021fe200078e00ff */
        /* <DEDUP_REMOVED lines=9> */
.L_x_49:
[----:B------:R-:W-:Y:S05]  /*2cf0*/  BSYNC B1 ;  /* 0x0000000000017941 */ /* 0x000fea0003800000 */
.L_x_48:
        /* <DEDUP_REMOVED lines=9> */
.L_x_51:
[----:B------:R-:W-:Y:S05]  /*2d90*/  BSYNC B1 ;  /* 0x0000000000017941 */ /* 0x000fea0003800000 */
.L_x_50:
        /* <DEDUP_REMOVED lines=9> */
.L_x_53:
[----:B------:R-:W-:Y:S05]  /*2e30*/  BSYNC B1 ;  /* 0x0000000000017941 */ /* 0x000fea0003800000 */
.L_x_52:
        /* <DEDUP_REMOVED lines=10> */
.L_x_55:
[----:B------:R-:W-:Y:S05]  /*2ee0*/  BSYNC B1 ;  /* 0x0000000000017941 */ /* 0x000fea0003800000 */
.L_x_54:
        /* <DEDUP_REMOVED lines=10> */
.L_x_57:
[----:B------:R-:W-:Y:S05]  /*2f90*/  BSYNC B1 ;  /* 0x0000000000017941 */ /* 0x000fea0003800000 */
.L_x_56:
        /* <DEDUP_REMOVED lines=9> */
.L_x_59:
[----:B------:R-:W-:Y:S05]  /*3030*/  BSYNC B1 ;  /* 0x0000000000017941 */ /* 0x000fea0003800000 */
.L_x_58:
        /* <DEDUP_REMOVED lines=9> */
.L_x_61:
[----:B------:R-:W-:Y:S05]  /*30d0*/  BSYNC B1 ;  /* 0x0000000000017941 */ /* 0x000fea0003800000 */
.L_x_60:
        /* <DEDUP_REMOVED lines=10> */
.L_x_63:
[----:B------:R-:W-:Y:S05]  /*3180*/  BSYNC B1 ;  /* 0x0000000000017941 */ /* 0x000fea0003800000 */
.L_x_62:
        /* <DEDUP_REMOVED lines=10> */
.L_x_65:
[----:B------:R-:W-:Y:S05]  /*3230*/  BSYNC B1 ;  /* 0x0000000000017941 */ /* 0x000fea0003800000 */
.L_x_64:
        /* <DEDUP_REMOVED lines=9> */
.L_x_67:
[----:B------:R-:W-:Y:S05]  /*32d0*/  BSYNC B1 ;  /* 0x0000000000017941 */ /* 0x000fea0003800000 */
.L_x_66:
        /* <DEDUP_REMOVED lines=9> */
.L_x_69:
[----:B------:R-:W-:Y:S05]  /*3370*/  BSYNC B1 ;  /* 0x0000000000017941 */ /* 0x000fea0003800000 */
.L_x_68:
        /* <DEDUP_REMOVED lines=10> */
.L_x_71:
[----:B------:R-:W-:Y:S05]  /*3420*/  BSYNC B1 ;  /* 0x0000000000017941 */ /* 0x000fea0003800000 */
.L_x_70:
        /* <DEDUP_REMOVED lines=10> */
.L_x_73:
[----:B------:R-:W-:Y:S05]  /*34d0*/  BSYNC B1 ;  /* 0x0000000000017941 */ /* 0x000fea0003800000 */
.L_x_72:
        /* <DEDUP_REMOVED lines=9> */
.L_x_75:
[----:B------:R-:W-:Y:S05]  /*3570*/  BSYNC B1 ;  /* 0x0000000000017941 */ /* 0x000fea0003800000 */
.L_x_74:
        /* <DEDUP_REMOVED lines=9> */
.L_x_77:
[----:B------:R-:W-:Y:S05]  /*3610*/  BSYNC B1 ;  /* 0x0000000000017941 */ /* 0x000fea0003800000 */
.L_x_76:
        /* <DEDUP_REMOVED lines=10> */
.L_x_79:
[----:B------:R-:W-:Y:S05]  /*36c0*/  BSYNC B1 ;  /* 0x0000000000017941 */ /* 0x000fea0003800000 */
.L_x_78:
        /* <DEDUP_REMOVED lines=10> */
.L_x_81:
[----:B------:R-:W-:Y:S05]  /*3770*/  BSYNC B1 ;  /* 0x0000000000017941 */ /* 0x000fea0003800000 */
.L_x_80:
        /* <DEDUP_REMOVED lines=9> */
.L_x_83:
[----:B------:R-:W-:Y:S05]  /*3810*/  BSYNC B1 ;  /* 0x0000000000017941 */ /* 0x000fea0003800000 */
.L_x_82:
        /* <DEDUP_REMOVED lines=9> */
.L_x_85:
[----:B------:R-:W-:Y:S05]  /*38b0*/  BSYNC B1 ;  /* 0x0000000000017941 */ /* 0x000fea0003800000 */
.L_x_84:
        /* <DEDUP_REMOVED lines=10> */
.L_x_87:
[----:B------:R-:W-:Y:S05]  /*3960*/  BSYNC B1 ;  /* 0x0000000000017941 */ /* 0x000fea0003800000 */
.L_x_86:
[----:B0----5:R-:W-:Y:S01]  /*3970*/  IMAD.U32 R14, R24, 0x10000, RZ ;  /* 0x00010000180e7824 */ /* 0x021fe200078e00ff */
[----:B------:R-:W-:Y:S01]  /*3980*/  ISETP.GT.AND P1, PT, R4, 0x39, PT ;  /* 0x000000390400780c */ /* 0x000fe20003f24270 */
[----:B------:R-:W-:Y:S01]  /*3990*/  @P2 IMAD.MOV.U32 R4, RZ, RZ, R8 ;  /* 0x000000ffff042224 */ /* 0x000fe200078e0008 */
[----:B------:R-:W-:Y:S01]  /*39a0*/  BSSY B1, `(.L_x_88) ;  /* 0x000000a000017945 */ /* 0x000fe20003800000 */
[----:B------:R-:W-:Y:S01]  /*39b0*/  FMUL R5, R14, R57 ;  /* 0x000000390e057220 */ /* 0x000fe20000400000 */
[----:B------:R-:W-:-:S03]  /*39c0*/  ISETP.GT.AND P3, PT, R3, RZ, P1 ;  /* 0x000000ff0300720c */ /* 0x000fc60000f64270 */
[----:B------:R-:W-:-:S05]  /*39d0*/  FFMA R5, R52, R56, R5 ;  /* 0x0000003834057223 */ /* 0x000fca0000000005 */
[----:B------:R-:W-:-:S04]  /*39e0*/  F2FP.BF16.F32.PACK_AB R5, RZ, R5 ;  /* 0x00000005ff05723e */ /* 0x000fc800000010ff */
[----:B------:R-:W-:Y:S01]  /*39f0*/  PRMT R14, R5, 0x7610, R14 ;  /* 0x00007610050e7816 */ /* 0x000fe2000000000e */
[----:B------:R-:W-:-:S05]  /*3a00*/  @P2 IMAD.MOV.U32 R5, RZ, RZ, R9 ;  /* 0x000000ffff052224 */ /* 0x000fca00078e0009 */
[----:B------:R0:W-:Y:S01]  /*3a10*/  @P2 STG.E.U16 desc[UR36][R4.64+0x70], R14 ;  /* 0x0000700e04002986 */ /* 0x0001e2000c101524 */
[----:B------:R-:W-:Y:S05]  /*3a20*/  @!P3 BRA `(.L_x_89) ;  /* 0x000000000004b947 */ /* 0x000fea0003800000 */
[----:B------:R0:W5:Y:S02]  /*3a30*/  LDG.E.LTC128B.U16 R24, desc[UR36][R6.64+0x72] ;  /* 0x0000722406187981 */ /* 0x000164000c1e1520 */
.L_x_89:
[----:B------:R-:W-:Y:S05]  /*3a40*/  BSYNC B1 ;  /* 0x0000000000017941 */ /* 0x000fea0003800000 */
.L_x_88:
        /* <DEDUP_REMOVED lines=9> */
.L_x_91:
[----:B------:R-:W-:Y:S05]  /*3ae0*/  BSYNC B1 ;  /* 0x0000000000017941 */ /* 0x000fea0003800000 */
.L_x_90:
[----:B0----5:R-:W-:Y:S01]  /*3af0*/  IMAD.U32 R4, R24, 0x10000, RZ ;  /* 0x0001000018047824 */ /* 0x021fe200078e00ff */
[----:B------:R-:W-:Y:S01]  /*3b00*/  ISETP.GT.AND P1, PT, R3, 0x8, P1 ;  /* 0x000000080300780c */ /* 0x000fe20000f24270 */
[----:B------:R-:W-:Y:S02]  /*3b10*/  BSSY B1, `(.L_x_92) ;  /* 0x000000a000017945 */ /* 0x000fe40003800000 */
[----:B------:R-:W-:Y:S01]  /*3b20*/  FMUL R5, R4, R57 ;  /* 0x0000003904057220 */ /* 0x000fe20000400000 */
[----:B------:R-:W-:-:S03]  /*3b30*/  @P0 IMAD.MOV.U32 R4, RZ, RZ, R12 ;  /* 0x000000ffff040224 */ /* 0x000fc600078e000c */
[----:B------:R-:W-:-:S05]  /*3b40*/  FFMA R5, R54, R56, R5 ;  /* 0x0000003836057223 */ /* 0x000fca0000000005 */
[----:B------:R-:W-:-:S04]  /*3b50*/  F2FP.BF16.F32.PACK_AB R5, RZ, R5 ;  /* 0x00000005ff05723e */ /* 0x000fc800000010ff */
[----:B-1-34-:R-:W-:Y:S01]  /*3b60*/  PRMT R6, R5, 0x7610, R6 ;  /* 0x0000761005067816 */ /* 0x01afe20000000006 */
[----:B------:R-:W-:-:S05]  /*3b70*/  @P0 IMAD.MOV.U32 R5, RZ, RZ, R13 ;  /* 0x000000ffff050224 */ /* 0x000fca00078e000d */
[----:B------:R0:W-:Y:S01]  /*3b80*/  @P0 STG.E.U16 desc[UR36][R4.64+0x70], R6 ;  /* 0x0000700604000986 */ /* 0x0001e2000c101524 */
[----:B------:R-:W-:Y:S05]  /*3b90*/  @!P1 BRA `(.L_x_93) ;  /* 0x0000000000049947 */ /* 0x000fea0003800000 */
[----:B------:R1:W5:Y:S02]  /*3ba0*/  LDG.E.LTC128B.U16 R24, desc[UR36][R10.64+0x72] ;  /* 0x000072240a187981 */ /* 0x000364000c1e1520 */
.L_x_93:
[----:B------:R-:W-:Y:S05]  /*3bb0*/  BSYNC B1 ;  /* 0x0000000000017941 */ /* 0x000fea0003800000 */
.L_x_92:
[----:B------:R-:W-:Y:S05]  /*3bc0*/  @!P1 BRA `(.L_x_94) ;  /* 0x0000000800909947 */ /* 0x000fea0003800000 */
[----:B-----5:R-:W-:-:S04]  /*3bd0*/  IMAD.U32 R24, R24, 0x10000, RZ ;  /* 0x0001000018187824 */ /* 0x020fc800078e00ff */
[----:B------:R-:W-:-:S04]  /*3be0*/  FMUL R24, R24, R57 ;  /* 0x0000003918187220 */ /* 0x000fc80000400000 */
[----:B------:R-:W-:-:S05]  /*3bf0*/  FFMA R24, R55, R56, R24 ;  /* 0x0000003837187223 */ /* 0x000fca0000000018 */
[----:B------:R-:W-:-:S05]  /*3c00*/  F2FP.BF16.F32.PACK_AB R24, RZ, R24 ;  /* 0x00000018ff18723e */ /* 0x000fca00000010ff */
[----:B------:R3:W-:Y:S01]  /*3c10*/  STG.E.U16 desc[UR36][R12.64+0x72], R24 ;  /* 0x000072180c007986 */ /* 0x0007e2000c101524 */
[----:B------:R-:W-:Y:S05]  /*3c20*/  BRA `(.L_x_94) ;  /* 0x0000000800787947 */ /* 0x000fea0003800000 */
.L_x_33:
[----:B------:R-:W-:Y:S01]  /*3c30*/  ISETP.GT.AND P2, PT, R4, 0x1, PT ;  /* 0x000000010400780c */ /* 0x000fe20003f44270 */
[----:B------:R-:W-:Y:S01]  /*3c40*/  ULDC.64 UR4, c[0x0][0x5c0] ;  /* 0x0001700000047ab9 */ /* 0x000fe20000000a00 */
[-C--:B------:R-:W-:Y:S01]  /*3c50*/  FMUL R24, R24, R56.reuse ;  /* 0x0000003818187220 */ /* 0x080fe20000400000 */
[-C--:B------:R-:W-:Y:S01]  /*3c60*/  FMUL R25, R25, R56.reuse ;  /* 0x0000003819197220 */ /* 0x080fe20000400000 */
[----:B------:R-:W-:Y:S01]  /*3c70*/  ISETP.GT.AND P1, PT, R3, RZ, P2 ;  /* 0x000000ff0300720c */ /* 0x000fe20001724270 */
[-C--:B------:R-:W-:Y:S01]  /*3c80*/  FMUL R26, R26, R56.reuse ;  /* 0x000000381a1a7220 */ /* 0x080fe20000400000 */
[----:B------:R-:W-:Y:S01]  /*3c90*/  LEA R6, P4, R72, UR4, 0x1 ;  /* 0x0000000448067c11 */ /* 0x000fe2000f8808ff */
[----:B------:R-:W-:Y:S01]  /*3ca0*/  FMUL R27, R27, R56 ;  /* 0x000000381b1b7220 */ /* 0x000fe20000400000 */
[----:B------:R-:W-:Y:S01]  /*3cb0*/  F2FP.BF16.F32.PACK_AB R24, RZ, R24 ;  /* 0x00000018ff18723e */ /* 0x000fe200000010ff */
[-C--:B------:R-:W-:Y:S01]  /*3cc0*/  FMUL R28, R28, R56.reuse ;  /* 0x000000381c1c7220 */ /* 0x080fe20000400000 */
[----:B------:R-:W-:Y:S01]  /*3cd0*/  LEA.HI.X R7, R72, UR5, R83, 0x1, P4 ;  /* 0x0000000548077c11 */ /* 0x000fe2000a0f0c53 */
[-C--:B------:R-:W-:Y:S01]  /*3ce0*/  FMUL R29, R29, R56.reuse ;  /* 0x000000381d1d7220 */ /* 0x080fe20000400000 */
[----:B------:R-:W-:Y:S01]  /*3cf0*/  F2FP.BF16.F32.PACK_AB R25, RZ, R25 ;  /* 0x00000019ff19723e */ /* 0x000fe200000010ff */
[-C--:B------:R-:W-:Y:S01]  /*3d00*/  FMUL R30, R30, R56.reuse ;  /* 0x000000381e1e7220 */ /* 0x080fe20000400000 */
[----:B------:R-:W-:Y:S01]  /*3d10*/  ISETP.GT.AND P2, PT, R3, 0x8, P2 ;  /* 0x000000080300780c */ /* 0x000fe20001744270 */
[----:B------:R-:W-:Y:S01]  /*3d20*/  @P3 STG.E.U16 desc[UR36][R6.64], R24 ;  /* 0x0000001806003986 */ /* 0x000fe2000c101524 */
[C---:B------:R-:W-:Y:S01]  /*3d30*/  SHF.L.U64.HI R5, R58.reuse, 0x1, R59 ;  /* 0x000000013a057819 */ /* 0x040fe2000001023b */
[----:B------:R-:W-:Y:S01]  /*3d40*/  FMUL R31, R31, R56 ;  /* 0x000000381f1f7220 */ /* 0x000fe20000400000 */
[----:B------:R-:W-:Y:S01]  /*3d50*/  LEA R8, P3, R58, R6, 0x1 ;  /* 0x000000063a087211 */ /* 0x000fe200078608ff */
[----:B------:R-:W-:Y:S01]  /*3d60*/  @P1 STG.E.U16 desc[UR36][R6.64+0x2], R25 ;  /* 0x0000021906001986 */ /* 0x000fe2000c101524 */
[----:B------:R-:W-:Y:S01]  /*3d70*/  ISETP.GT.AND P1, PT, R3, 0x8, P0 ;  /* 0x000000080300780c */ /* 0x000fe20000724270 */
[----:B------:R-:W-:Y:S01]  /*3d80*/  FMUL R32, R32, R56 ;  /* 0x0000003820207220 */ /* 0x000fe20000400000 */
[----:B------:R-:W-:Y:S01]  /*3d90*/  F2FP.BF16.F32.PACK_AB R26, RZ, R26 ;  /* 0x0000001aff1a723e */ /* 0x000fe200000010ff */
[----:B------:R-:W-:Y:S01]  /*3da0*/  IMAD.X R9, R5, 0x1, R7, P3 ;  /* 0x0000000105097824 */ /* 0x000fe200018e0607 */
[----:B------:R-:W-:Y:S01]  /*3db0*/  F2FP.BF16.F32.PACK_AB R27, RZ, R27 ;  /* 0x0000001bff1b723e */ /* 0x000fe200000010ff */
[-C--:B------:R-:W-:Y:S01]  /*3dc0*/  FMUL R33, R33, R56.reuse ;  /* 0x0000003821217220 */ /* 0x080fe20000400000 */
[----:B------:R-:W-:Y:S01]  /*3dd0*/  ISETP.GT.AND P0, PT, R4, 0x8, PT ;  /* 0x000000080400780c */ /* 0x000fe20003f04270 */
[----:B------:R-:W-:Y:S01]  /*3de0*/  FMUL R34, R34, R56 ;  /* 0x0000003822227220 */ /* 0x000fe20000400000 */
[----:B------:R-:W-:Y:S01]  /*3df0*/  F2FP.BF16.F32.PACK_AB R28, RZ, R28 ;  /* 0x0000001cff1c723e */ /* 0x000fe200000010ff */
[-C--:B------:R-:W-:Y:S01]  /*3e00*/  FMUL R35, R35, R56.reuse ;  /* 0x0000003823237220 */ /* 0x080fe20000400000 */
[C---:B------:R-:W-:Y:S01]  /*3e10*/  ISETP.GT.AND P4, PT, R3.reuse, RZ, P0 ;  /* 0x000000ff0300720c */ /* 0x040fe20000784270 */
[-C--:B------:R-:W-:Y:S01]  /*3e20*/  FMUL R36, R36, R56.reuse ;  /* 0x0000003824247220 */ /* 0x080fe20000400000 */
[----:B------:R-:W-:Y:S01]  /*3e30*/  F2FP.BF16.F32.PACK_AB R29, RZ, R29 ;  /* 0x0000001dff1d723e */ /* 0x000fe200000010ff */
[----:B------:R-:W-:Y:S01]  /*3e40*/  @P1 STG.E.U16 desc[UR36][R8.64], R26 ;  /* 0x0000001a08001986 */ /* 0x000fe2000c101524 */
[----:B------:R-:W-:Y:S01]  /*3e50*/  ISETP.GT.AND P1, PT, R3, 0x8, P0 ;  /* 0x000000080300780c */ /* 0x000fe20000724270 */
[-C--:B------:R-:W-:Y:S01]  /*3e60*/  FMUL R37, R37, R56.reuse ;  /* 0x0000003825257220 */ /* 0x080fe20000400000 */
[C---:B------:R-:W-:Y:S01]  /*3e70*/  ISETP.GT.AND P0, PT, R4.reuse, 0x10, PT ;  /* 0x000000100400780c */ /* 0x040fe20003f04270 */
[----:B------:R-:W-:Y:S01]  /*3e80*/  @P2 STG.E.U16 desc[UR36][R8.64+0x2], R27 ;  /* 0x0000021b08002986 */ /* 0x000fe2000c101524 */
[----:B------:R-:W-:Y:S01]  /*3e90*/  ISETP.GT.AND P2, PT, R4, 0x9, PT ;  /* 0x000000090400780c */ /* 0x000fe20003f44270 */
[----:B------:R-:W-:Y:S01]  /*3ea0*/  FMUL R38, R38, R56 ;  /* 0x0000003826267220 */ /* 0x000fe20000400000 */
[----:B------:R-:W-:Y:S01]  /*3eb0*/  F2FP.BF16.F32.PACK_AB R30, RZ, R30 ;  /* 0x0000001eff1e723e */ /* 0x000fe200000010ff */
[-C--:B------:R-:W-:Y:S01]  /*3ec0*/  FMUL R39, R39, R56.reuse ;  /* 0x0000003827277220 */ /* 0x080fe20000400000 */
[C---:B------:R-:W-:Y:S01]  /*3ed0*/  ISETP.GT.AND P3, PT, R3.reuse, RZ, P2 ;  /* 0x000000ff0300720c */ /* 0x040fe20001764270 */
[----:B------:R-:W-:Y:S01]  /*3ee0*/  @P4 STG.E.U16 desc[UR36][R6.64+0x10], R28 ;  /* 0x0000101c06004986 */ /* 0x000fe2000c101524 */
[----:B------:R-:W-:Y:S01]  /*3ef0*/  ISETP.GT.AND P2, PT, R3, 0x8, P2 ;  /* 0x000000080300780c */ /* 0x000fe20001744270 */
[-C--:B------:R-:W-:Y:S01]  /*3f00*/  FMUL R40, R40, R56.reuse ;  /* 0x0000003828287220 */ /* 0x080fe20000400000 */
[----:B------:R-:W-:Y:S01]  /*3f10*/  F2FP.BF16.F32.PACK_AB R31, RZ, R31 ;  /* 0x0000001fff1f723e */ /* 0x000fe200000010ff */
[-C--:B------:R-:W-:Y:S01]  /*3f20*/  FMUL R41, R41, R56.reuse ;  /* 0x0000003829297220 */ /* 0x080fe20000400000 */
[----:B------:R-:W-:Y:S01]  /*3f30*/  ISETP.GT.AND P4, PT, R3, RZ, P0 ;  /* 0x000000ff0300720c */ /* 0x000fe20000784270 */
[----:B------:R-:W-:Y:S01]  /*3f40*/  FMUL R42, R42, R56 ;  /* 0x000000382a2a7220 */ /* 0x000fe20000400000 */
[----:B------:R-:W-:Y:S01]  /*3f50*/  F2FP.BF16.F32.PACK_AB R32, RZ, R32 ;  /* 0x00000020ff20723e */ /* 0x000fe200000010ff */
[-C--:B------:R-:W-:Y:S01]  /*3f60*/  FMUL R43, R43, R56.reuse ;  /* 0x000000382b2b7220 */ /* 0x080fe20000400000 */
[----:B------:R-:W-:Y:S01]  /*3f70*/  F2FP.BF16.F32.PACK_AB R33, RZ, R33 ;  /* 0x00000021ff21723e */ /* 0x000fe200000010ff */
[----:B------:R-:W-:Y:S01]  /*3f80*/  FMUL R44, R44, R56 ;  /* 0x000000382c2c7220 */ /* 0x000fe20000400000 */
[----:B------:R-:W-:Y:S01]  /*3f90*/  F2FP.BF16.F32.PACK_AB R34, RZ, R34 ;  /* 0x00000022ff22723e */ /* 0x000fe200000010ff */
[----:B------:R-:W-:Y:S01]  /*3fa0*/  @P3 STG.E.U16 desc[UR36][R6.64+0x12], R29 ;  /* 0x0000121d06003986 */ /* 0x000fe2000c101524 */
[----:B------:R-:W-:Y:S01]  /*3fb0*/  ISETP.GT.AND P3, PT, R4, 0x11, PT ;  /* 0x000000110400780c */ /* 0x000fe20003f64270 */
[-C--:B------:R-:W-:Y:S01]  /*3fc0*/  FMUL R45, R45, R56.reuse ;  /* 0x000000382d2d7220 */ /* 0x080fe20000400000 */
[----:B------:R-:W-:Y:S01]  /*3fd0*/  F2FP.BF16.F32.PACK_AB R35, RZ, R35 ;  /* 0x00000023ff23723e */ /* 0x000fe200000010ff */
[----:B------:R-:W-:Y:S01]  /*3fe0*/  @P1 STG.E.U16 desc[UR36][R8.64+0x10], R30 ;  /* 0x0000101e08001986 */ /* 0x000fe2000c101524 */
[C---:B------:R-:W-:Y:S01]  /*3ff0*/  ISETP.GT.AND P1, PT, R3.reuse, 0x8, P0 ;  /* 0x000000080300780c */ /* 0x040fe20000724270 */
[-C--:B------:R-:W-:Y:S01]  /*4000*/  FMUL R46, R46, R56.reuse ;  /* 0x000000382e2e7220 */ /* 0x080fe20000400000 */
[----:B------:R-:W-:Y:S01]  /*4010*/  ISETP.GT.AND P0, PT, R4, 0x18, PT ;  /* 0x000000180400780c */ /* 0x000fe20003f04270 */
[----:B------:R-:W-:Y:S01]  /*4020*/  @P2 STG.E.U16 desc[UR36][R8.64+0x12], R31 ;  /* 0x0000121f08002986 */ /* 0x000fe2000c101524 */
[----:B------:R-:W-:Y:S01]  /*4030*/  ISETP.GT.AND P2, PT, R3, RZ, P3 ;  /* 0x000000ff0300720c */ /* 0x000fe20001f44270 */
[-C--:B------:R-:W-:Y:S01]  /*4040*/  FMUL R47, R47, R56.reuse ;  /* 0x000000382f2f7220 */ /* 0x080fe20000400000 */
[C---:B------:R-:W-:Y:S01]  /*4050*/  ISETP.GT.AND P3, PT, R3.reuse, 0x8, P3 ;  /* 0x000000080300780c */ /* 0x040fe20001f64270 */
[----:B------:R-:W-:Y:S01]  /*4060*/  @P4 STG.E.U16 desc[UR36][R6.64+0x20], R32 ;  /* 0x0000202006004986 */ /* 0x000fe2000c101524 */
[----:B------:R-:W-:Y:S01]  /*4070*/  ISETP.GT.AND P4, PT, R3, RZ, P0 ;  /* 0x000000ff0300720c */ /* 0x000fe20000784270 */
[----:B------:R-:W-:Y:S01]  /*4080*/  FMUL R48, R48, R56 ;  /* 0x0000003830307220 */ /* 0x000fe20000400000 */
[----:B------:R-:W-:Y:S01]  /*4090*/  F2FP.BF16.F32.PACK_AB R36, RZ, R36 ;  /* 0x00000024ff24723e */ /* 0x000fe200000010ff */
[-C--:B------:R-:W-:Y:S01]  /*40a0*/  FMUL R49, R49, R56.reuse ;  /* 0x0000003831317220 */ /* 0x080fe20000400000 */
[----:B------:R-:W-:Y:S01]  /*40b0*/  F2FP.BF16.F32.PACK_AB R37, RZ, R37 ;  /* 0x00000025ff25723e */ /* 0x000fe200000010ff */
[----:B------:R-:W-:Y:S01]  /*40c0*/  FMUL R50, R50, R56 ;  /* 0x0000003832327220 */ /* 0x000fe20000400000 */
[----:B------:R-:W-:Y:S01]  /*40d0*/  F2FP.BF16.F32.PACK_AB R38, RZ, R38 ;  /* 0x00000026ff26723e */ /* 0x000fe200000010ff */
[----:B------:R-:W-:Y:S01]  /*40e0*/  FMUL R51, R51, R56 ;  /* 0x0000003833337220 */ /* 0x000fe20000400000 */
[----:B------:R-:W-:Y:S01]  /*40f0*/  F2FP.BF16.F32.PACK_AB R39, RZ, R39 ;  /* 0x00000027ff27723e */ /* 0x000fe200000010ff */
[----:B------:R-:W-:Y:S01]  /*4100*/  @P2 STG.E.U16 desc[UR36][R6.64+0x22], R33 ;  /* 0x0000222106002986 */ /* 0x000fe2000c101524 */
[----:B------:R-:W-:Y:S01]  /*4110*/  F2FP.BF16.F32.PACK_AB R40, RZ, R40 ;  /* 0x00000028ff28723e */ /* 0x000fe200000010ff */
        /* <DEDUP_REMOVED lines=10> */
[----:B------:R-:W-:Y:S01]  /*41c0*/  @P4 STG.E.U16 desc[UR36][R6.64+0x30], R36 ;  /* 0x0000302406004986 */ /* 0x000fe2000c101524 */
[----:B------:R-:W-:Y:S01]  /*41d0*/  ISETP.GT.AND P2, PT, R3, RZ, P3 ;  /* 0x000000ff0300720c */ /* 0x000fe20001f44270 */
[----:B------:R-:W-:Y:S01]  /*41e0*/  FMUL R55, R55, R56 ;  /* 0x0000003837377220 */ /* 0x000fe20000400000 */
[----:B------:R-:W-:-:S02]  /*41f0*/  ISETP.GT.AND P4, PT, R3, 0x8, P3 ;  /* 0x000000080300780c */ /* 0x000fc40001f84270 */
[C---:B------:R-:W-:Y:S02]  /*4200*/  ISETP.GT.AND P3, PT, R3.reuse, RZ, P0 ;  /* 0x000000ff0300720c */ /* 0x040fe40000764270 */
[----:B------:R-:W-:Y:S02]  /*4210*/  ISETP.GT.AND P0, PT, R3, 0x8, P0 ;  /* 0x000000080300780c */ /* 0x000fe40000704270 */
[----:B------:R-:W-:Y:S02]  /*4220*/  F2FP.BF16.F32.PACK_AB R43, RZ, R43 ;  /* 0x0000002bff2b723e */ /* 0x000fe400000010ff */
[----:B------:R-:W-:Y:S02]  /*4230*/  F2FP.BF16.F32.PACK_AB R44, RZ, R44 ;  /* 0x0000002cff2c723e */ /* 0x000fe400000010ff */
[----:B------:R-:W-:Y:S01]  /*4240*/  F2FP.BF16.F32.PACK_AB R45, RZ, R45 ;  /* 0x0000002dff2d723e */ /* 0x000fe200000010ff */
[----:B------:R-:W-:Y:S01]  /*4250*/  @P2 STG.E.U16 desc[UR36][R6.64+0x32], R37 ;  /* 0x0000322506002986 */ /* 0x000fe2000c101524 */
[----:B------:R-:W-:-:S02]  /*4260*/  F2FP.BF16.F32.PACK_AB R46, RZ, R46 ;  /* 0x0000002eff2e723e */ /* 0x000fc400000010ff */
[----:B------:R-:W-:Y:S01]  /*4270*/  F2FP.BF16.F32.PACK_AB R47, RZ, R47 ;  /* 0x0000002fff2f723e */ /* 0x000fe200000010ff */
[----:B------:R-:W-:Y:S01]  /*4280*/  @P1 STG.E.U16 desc[UR36][R8.64+0x30], R38 ;  /* 0x0000302608001986 */ /* 0x000fe2000c101524 */
[C---:B------:R-:W-:Y:S02]  /*4290*/  ISETP.GT.AND P1, PT, R4.reuse, 0x28, PT ;  /* 0x000000280400780c */ /* 0x040fe40003f24270 */
[----:B------:R-:W-:Y:S01]  /*42a0*/  F2FP.BF16.F32.PACK_AB R48, RZ, R48 ;  /* 0x00000030ff30723e */ /* 0x000fe200000010ff */
[----:B------:R-:W-:Y:S01]  /*42b0*/  @P4 STG.E.U16 desc[UR36][R8.64+0x32], R39 ;  /* 0x0000322708004986 */ /* 0x000fe2000c101524 */
[----:B------:R-:W-:Y:S02]  /*42c0*/  ISETP.GT.AND P4, PT, R4, 0x21, PT ;  /* 0x000000210400780c */ /* 0x000fe40003f84270 */
[----:B------:R-:W-:Y:S01]  /*42d0*/  F2FP.BF16.F32.PACK_AB R49, RZ, R49 ;  /* 0x00000031ff31723e */ /* 0x000fe200000010ff */
[----:B------:R-:W-:Y:S01]  /*42e0*/  @P3 STG.E.U16 desc[UR36][R6.64+0x40], R40 ;  /* 0x0000402806003986 */ /* 0x000fe2000c101524 */
[----:B------:R-:W-:-:S02]  /*42f0*/  ISETP.GT.AND P2, PT, R3, RZ, P4 ;  /* 0x000000ff0300720c */ /* 0x000fc40002744270 */
[C---:B------:R-:W-:Y:S02]  /*4300*/  ISETP.GT.AND P4, PT, R3.reuse, 0x8, P4 ;  /* 0x000000080300780c */ /* 0x040fe40002784270 */
        /* <DEDUP_REMOVED lines=12> */
[C---:B------:R-:W-:Y:S02]  /*43d0*/  ISETP.GT.AND P2, PT, R3.reuse, RZ, P0 ;  /* 0x000000ff0300720c */ /* 0x040fe40000744270 */
[----:B------:R-:W-:Y:S01]  /*43e0*/  ISETP.GT.AND P0, PT, R3, 0x8, P0 ;  /* 0x000000080300780c */ /* 0x000fe20000704270 */
[----:B------:R-:W-:Y:S01]  /*43f0*/  @P3 STG.E.U16 desc[UR36][R6.64+0x50], R44 ;  /* 0x0000502c06003986 */ /* 0x000fe2000c101524 */
[----:B------:R-:W-:-:S04]  /*4400*/  ISETP.GT.AND P3, PT, R4, 0x30, PT ;  /* 0x000000300400780c */ /* 0x000fc80003f64270 */
[C---:B------:R-:W-:Y:S02]  /*4410*/  ISETP.GT.AND P4, PT, R3.reuse, RZ, P3 ;  /* 0x000000ff0300720c */ /* 0x040fe40001f84270 */
[----:B------:R-:W-:-:S03]  /*4420*/  ISETP.GT.AND P3, PT, R3, 0x8, P3 ;  /* 0x000000080300780c */ /* 0x000fc60001f64270 */
[----:B------:R-:W-:Y:S01]  /*4430*/  @P2 STG.E.U16 desc[UR36][R6.64+0x52], R45 ;  /* 0x0000522d06002986 */ /* 0x000fe2000c101524 */
[----:B------:R-:W-:-:S03]  /*4440*/  ISETP.GT.AND P2, PT, R4, 0x39, PT ;  /* 0x000000390400780c */ /* 0x000fc60003f44270 */
[----:B------:R-:W-:Y:S01]  /*4450*/  @P1 STG.E.U16 desc[UR36][R8.64+0x50], R46 ;  /* 0x0000502e08001986 */ /* 0x000fe2000c101524 */
[----:B------:R-:W-:-:S03]  /*4460*/  ISETP.GT.AND P1, PT, R4, 0x38, PT ;  /* 0x000000380400780c */ /* 0x000fc60003f24270 */
[----:B------:R-:W-:Y:S01]  /*4470*/  @P0 STG.E.U16 desc[UR36][R8.64+0x52], R47 ;  /* 0x0000522f08000986 */ /* 0x000fe2000c101524 */
[----:B------:R-:W-:-:S03]  /*4480*/  ISETP.GT.AND P0, PT, R4, 0x31, PT ;  /* 0x000000310400780c */ /* 0x000fc60003f04270 */
[----:B------:R-:W-:Y:S01]  /*4490*/  @P4 STG.E.U16 desc[UR36][R6.64+0x60], R48 ;  /* 0x0000603006004986 */ /* 0x000fe2000c101524 */
[C---:B------:R-:W-:Y:S02]  /*44a0*/  ISETP.GT.AND P4, PT, R3.reuse, RZ, P0 ;  /* 0x000000ff0300720c */ /* 0x040fe40000784270 */
[----:B------:R-:W-:-:S11]  /*44b0*/  ISETP.GT.AND P0, PT, R3, 0x8, P0 ;  /* 0x000000080300780c */ /* 0x000fd60000704270 */
[----:B------:R-:W-:Y:S02]  /*44c0*/  @P4 IMAD.MOV.U32 R4, RZ, RZ, R6 ;  /* 0x000000ffff044224 */ /* 0x000fe400078e0006 */
[----:B------:R-:W-:-:S05]  /*44d0*/  @P4 IMAD.MOV.U32 R5, RZ, RZ, R7 ;  /* 0x000000ffff054224 */ /* 0x000fca00078e0007 */
[----:B------:R0:W-:Y:S01]  /*44e0*/  @P4 STG.E.U16 desc[UR36][R4.64+0x62], R49 ;  /* 0x0000623104004986 */ /* 0x0001e2000c101524 */
[C---:B------:R-:W-:Y:S02]  /*44f0*/  ISETP.GT.AND P4, PT, R3.reuse, RZ, P2 ;  /* 0x000000ff0300720c */ /* 0x040fe40001784270 */
[----:B------:R-:W-:Y:S01]  /*4500*/  ISETP.GT.AND P2, PT, R3, 0x8, P2 ;  /* 0x000000080300780c */ /* 0x000fe20001744270 */
[----:B0-----:R-:W-:Y:S02]  /*4510*/  @P3 IMAD.MOV.U32 R4, RZ, RZ, R8 ;  /* 0x000000ffff043224 */ /* 0x001fe400078e0008 */
[----:B------:R-:W-:-:S05]  /*4520*/  @P3 IMAD.MOV.U32 R5, RZ, RZ, R9 ;  /* 0x000000ffff053224 */ /* 0x000fca00078e0009 */
[----:B------:R0:W-:Y:S01]  /*4530*/  @P3 STG.E.U16 desc[UR36][R4.64+0x60], R50 ;  /* 0x0000603204003986 */ /* 0x0001e2000c101524 */
[C---:B------:R-:W-:Y:S02]  /*4540*/  ISETP.GT.AND P3, PT, R3.reuse, RZ, P1 ;  /* 0x000000ff0300720c */ /* 0x040fe40000f64270 */
[----:B------:R-:W-:Y:S01]  /*4550*/  ISETP.GT.AND P1, PT, R3, 0x8, P1 ;  /* 0x000000080300780c */ /* 0x000fe20000f24270 */
[----:B0-----:R-:W-:Y:S02]  /*4560*/  @P0 IMAD.MOV.U32 R4, RZ, RZ, R8 ;  /* 0x000000ffff040224 */ /* 0x001fe400078e0008 */
[----:B------:R-:W-:-:S05]  /*4570*/  @P0 IMAD.MOV.U32 R5, RZ, RZ, R9 ;  /* 0x000000ffff050224 */ /* 0x000fca00078e0009 */
[----:B------:R0:W-:Y:S03]  /*4580*/  @P0 STG.E.U16 desc[UR36][R4.64+0x62], R51 ;  /* 0x0000623304000986 */ /* 0x0001e6000c101524 */
[----:B0-----:R-:W-:Y:S02]  /*4590*/  @P3 IMAD.MOV.U32 R4, RZ, RZ, R6 ;  /* 0x000000ffff043224 */ /* 0x001fe400078e0006 */
[----:B------:R-:W-:-:S05]  /*45a0*/  @P3 IMAD.MOV.U32 R5, RZ, RZ, R7 ;  /* 0x000000ffff053224 */ /* 0x000fca00078e0007 */
[----:B------:R0:W-:Y:S04]  /*45b0*/  @P3 STG.E.U16 desc[UR36][R4.64+0x70], R52 ;  /* 0x0000703404003986 */ /* 0x0001e8000c101524 */
[----:B------:R4:W-:Y:S01]  /*45c0*/  @P4 STG.E.U16 desc[UR36][R6.64+0x72], R53 ;  /* 0x0000723506004986 */ /* 0x0009e2000c101524 */
[----:B0-----:R-:W-:Y:S02]  /*45d0*/  @P1 IMAD.MOV.U32 R4, RZ, RZ, R8 ;  /* 0x000000ffff041224 */ /* 0x001fe400078e0008 */
[----:B------:R-:W-:-:S05]  /*45e0*/  @P1 IMAD.MOV.U32 R5, RZ, RZ, R9 ;  /* 0x000000ffff051224 */ /* 0x000fca00078e0009 */
[----:B------:R4:W-:Y:S04]  /*45f0*/  @P1 STG.E.U16 desc[UR36][R4.64+0x70], R54 ;  /* 0x0000703604001986 */ /* 0x0009e8000c101524 */
[----:B------:R4:W-:Y:S02]  /*4600*/  @P2 STG.E.U16 desc[UR36][R8.64+0x72], R55 ;  /* 0x0000723708002986 */ /* 0x0009e4000c101524 */
.L_x_94:
[----:B------:R-:W-:Y:S05]  /*4610*/  BSYNC B0 ;  /* 0x0000000000007941 */ /* 0x000fea0003800000 */
.L_x_32:
[----:B------:R-:W-:Y:S01]  /*4620*/  IADD3 R16, P0, R16, UR38, RZ ;  /* 0x0000002610107c10 */ /* 0x000fe2000ff1e0ff */
[----:B------:R-:W-:Y:S01]  /*4630*/  ULDC.64 UR4, c[0x0][0x650] ;  /* 0x0001940000047ab9 */ /* 0x000fe20000000a00 */
[----:B------:R-:W-:Y:S01]  /*4640*/  PRMT R3, RZ, 0x7610, R3 ;  /* 0x00007610ff037816 */ /* 0x000fe20000000003 */
[----:B------:R-:W-:Y:S01]  /*4650*/  IMAD.MOV.U32 R70, RZ, RZ, -0x1 ;  /* 0xffffffffff467424 */ /* 0x000fe200078e00ff */
[----:B------:R-:W-:Y:S01]  /*4660*/  IADD3.X R17, R17, UR41, RZ, P0, !PT ;  /* 0x0000002911117c10 */ /* 0x000fe200087fe4ff */
[----:B------:R-:W-:Y:S01]  /*4670*/  IMAD.MOV.U32 R67, RZ, RZ, -0x1 ;  /* 0xffffffffff437424 */ /* 0x000fe200078e00ff */
[----:B------:R-:W-:-:S04]  /*4680*/  ISETP.GE.U32.AND P0, PT, R16, UR4, PT ;  /* 0x0000000410007c0c */ /* 0x000fc8000bf06070 */
[----:B------:R-:W-:-:S13]  /*4690*/  ISETP.GE.U32.AND.EX P0, PT, R17, UR5, PT, P0 ;  /* 0x0000000511007c0c */ /* 0x000fda000bf06100 */
[----:B------:R-:W-:Y:S05]  /*46a0*/  @P0 BRA `(.L_x_95) ;  /* 0x00000004004c0947 */ /* 0x000fea0003800000 */
[----:B-12---:R-:W1:Y:S01]  /*46b0*/  LDC.64 R10, c[0x0][0x628] ;  /* 0x00018a00ff0a7b82 */ /* 0x006e620000000a00 */
[----:B---3--:R-:W2:Y:S01]  /*46c0*/  S2R R12, SR_CTAID.X ;  /* 0x00000000000c7919 */ /* 0x008ea20000002500 */
[----:B----4-:R-:W-:Y:S02]  /*46d0*/  IMAD.MOV.U32 R8, RZ, RZ, R16 ;  /* 0x000000ffff087224 */ /* 0x010fe400078e0010 */
[----:B------:R-:W-:Y:S01]  /*46e0*/  IMAD.MOV.U32 R9, RZ, RZ, R17 ;  /* 0x000000ffff097224 */ /* 0x000fe200078e0011 */
[----:B------:R-:W3:Y:S03]  /*46f0*/  S2R R20, SR_CTAID.Y ;  /* 0x0000000000147919 */ /* 0x000ee60000002600 */
[----:B------:R-:W4:Y:S08]  /*4700*/  LDC R0, c[0x0][0x630] ;  /* 0x00018c00ff007b82 */ /* 0x000f300000000800 */
[----:B------:R-:W0:Y:S01]  /*4710*/  LDC.64 R14, c[0x0][0x620] ;  /* 0x00018800ff0e7b82 */ /* 0x000e220000000a00 */
[----:B-1----:R-:W-:-:S04]  /*4720*/  ISETP.NE.U32.AND P0, PT, R10, RZ, PT ;  /* 0x000000ff0a00720c */ /* 0x002fc80003f05070 */
[----:B------:R-:W-:-:S13]  /*4730*/  ISETP.NE.AND.EX P0, PT, R11, RZ, PT, P0 ;  /* 0x000000ff0b00720c */ /* 0x000fda0003f05300 */
[----:B0-234-:R-:W-:Y:S05]  /*4740*/  @!P0 BRA `(.L_x_96) ;  /* 0x0000000000288947 */ /* 0x01dfea0003800000 */
        /* <DEDUP_REMOVED lines=10> */
.L_x_96:
[-CC-:B------:R-:W-:Y:S01]  /*47f0*/  SHF.R.U64 R67, R8, R0.reuse, R9.reuse ;  /* 0x0000000008437219 */ /* 0x180fe20000001209 */
[----:B------:R-:W0:Y:S01]  /*4800*/  LDC.64 R26, c[0x0][0x640] ;  /* 0x00019000ff1a7b82 */ /* 0x000e220000000a00 */
[----:B------:R-:W-:Y:S01]  /*4810*/  SHF.R.U32.HI R0, RZ, R0, R9 ;  /* 0x00000000ff007219 */ /* 0x000fe20000011609 */
[----:B------:R-:W-:Y:S01]  /*4820*/  ULDC UR4, c[0x0][0x150] ;  /* 0x0000540000047ab9 */ /* 0x000fe20000000800 */
[----:B------:R-:W-:Y:S02]  /*4830*/  IADD3 R3, P0, RZ, -R67, RZ ;  /* 0x80000043ff037210 */ /* 0x000fe40007f1e0ff */
[----:B------:R-:W-:-:S03]  /*4840*/  I2FP.F32.U32 R7, R12 ;  /* 0x0000000c00077245 */ /* 0x000fc60000201000 */
[----:B------:R-:W1:Y:S01]  /*4850*/  LDC R6, c[0x0][0x618] ;  /* 0x00018600ff067b82 */ /* 0x000e620000000800 */
[----:B------:R-:W-:Y:S02]  /*4860*/  IMAD.X R5, RZ, RZ, ~R0, P0 ;  /* 0x000000ffff057224 */ /* 0x000fe400000e0e00 */
[----:B------:R-:W-:Y:S01]  /*4870*/  FMUL R7, R7, UR4 ;  /* 0x0000000407077c20 */ /* 0x000fe20008400000 */
[----:B------:R-:W-:Y:S01]  /*4880*/  ULDC UR4, c[0x0][0x154] ;  /* 0x0000550000047ab9 */ /* 0x000fe20000000800 */
[-C--:B------:R-:W-:Y:S02]  /*4890*/  IMAD R0, R5, R14.reuse, RZ ;  /* 0x0000000e05007224 */ /* 0x080fe400078e02ff */
[C---:B------:R-:W-:Y:S01]  /*48a0*/  IMAD.WIDE.U32 R4, R3.reuse, R14, R16 ;  /* 0x0000000e03047225 */ /* 0x040fe200078e0010 */
[----:B------:R-:W2:Y:S01]  /*48b0*/  LDC R11, c[0x0][0x608] ;  /* 0x00018200ff0b7b82 */ /* 0x000ea20000000800 */
[----:B------:R-:W3:Y:S02]  /*48c0*/  F2I.U32.TRUNC.NTZ R7, R7 ;  /* 0x0000000700077305 */ /* 0x000ee4000020f000 */
[----:B------:R-:W-:-:S04]  /*48d0*/  IMAD R3, R3, R15, R0 ;  /* 0x0000000f03037224 */ /* 0x000fc800078e0200 */
[----:B------:R-:W-:Y:S01]  /*48e0*/  IMAD.IADD R3, R5, 0x1, R3 ;  /* 0x0000000105037824 */ /* 0x000fe200078e0203 */
[----:B------:R-:W4:Y:S01]  /*48f0*/  LDC R8, c[0x0][0x658] ;  /* 0x00019600ff087b82 */ /* 0x000f220000000800 */
[----:B------:R-:W-:Y:S02]  /*4900*/  I2FP.F32.U32 R5, R20 ;  /* 0x0000001400057245 */ /* 0x000fe40000201000 */
[----:B0-----:R-:W-:-:S04]  /*4910*/  ISETP.NE.U32.AND P0, PT, R26, RZ, PT ;  /* 0x000000ff1a00720c */ /* 0x001fc80003f05070 */
[----:B------:R-:W-:Y:S01]  /*4920*/  ISETP.NE.AND.EX P0, PT, R27, RZ, PT, P0 ;  /* 0x000000ff1b00720c */ /* 0x000fe20003f05300 */
[----:B------:R-:W0:Y:S01]  /*4930*/  LDC R9, c[0x0][0x144] ;  /* 0x00005100ff097b82 */ /* 0x000e220000000800 */
[-C--:B-1----:R-:W-:Y:S01]  /*4940*/  SHF.R.U64 R13, R4, R6.reuse, R3 ;  /* 0x00000006040d7219 */ /* 0x082fe20000001203 */
[----:B---3--:R-:W-:Y:S01]  /*4950*/  IMAD.MOV R7, RZ, RZ, -R7 ;  /* 0x000000ffff077224 */ /* 0x008fe200078e0a07 */
[----:B------:R-:W-:Y:S01]  /*4960*/  SHF.R.U32.HI R0, RZ, R6, R3 ;  /* 0x00000006ff007219 */ /* 0x000fe20000011603 */
[----:B------:R-:W-:-:S04]  /*4970*/  FMUL R6, R5, UR4 ;  /* 0x0000000405067c20 */ /* 0x000fc80008400000 */
[----:B------:R-:W1:Y:S01]  /*4980*/  LDC R21, c[0x0][0x148] ;  /* 0x00005200ff157b82 */ /* 0x000e620000000800 */
[----:B------:R3:W0:Y:S01]  /*4990*/  F2I.U32.TRUNC.NTZ R14, R6 ;  /* 0x00000006000e7305 */ /* 0x000622000020f000 */
[-CC-:B--2---:R-:W-:Y:S02]  /*49a0*/  SHF.R.U64 R10, R13, R11.reuse, R0.reuse ;  /* 0x0000000b0d0a7219 */ /* 0x184fe40000001200 */
[----:B------:R-:W-:-:S04]  /*49b0*/  SHF.R.U32.HI R3, RZ, R11, R0 ;  /* 0x0000000bff037219 */ /* 0x000fc80000011600 */
[----:B-----5:R-:W2:Y:S01]  /*49c0*/  LDC R24, c[0x0][0x648] ;  /* 0x00019200ff187b82 */ /* 0x020ea20000000800 */
[-CC-:B----4-:R-:W-:Y:S02]  /*49d0*/  SHF.R.U64 R15, R10, R8.reuse, R3.reuse ;  /* 0x000000080a0f7219 */ /* 0x190fe40000001203 */
[----:B------:R-:W-:-:S03]  /*49e0*/  SHF.R.U32.HI R5, RZ, R8, R3 ;  /* 0x00000008ff057219 */ /* 0x000fc60000011603 */
[----:B------:R-:W-:Y:S02]  /*49f0*/  IMAD.MOV.U32 R4, RZ, RZ, R15 ;  /* 0x000000ffff047224 */ /* 0x000fe400078e000f */
[----:B------:R-:W4:Y:S01]  /*4a00*/  LDC R28, c[0x0][0x638] ;  /* 0x00018e00ff1c7b82 */ /* 0x000f220000000800 */
[----:B0-----:R-:W-:-:S07]  /*4a10*/  IMAD R25, R9, R7, R12 ;  /* 0x0000000709197224 */ /* 0x001fce00078e020c */
[----:B------:R-:W0:Y:S08]  /*4a20*/  LDC R29, c[0x0][0x610] ;  /* 0x00018400ff1d7b82 */ /* 0x000e300000000800 */
[----:B------:R-:W0:Y:S01]  /*4a30*/  LDC R30, c[0x0][0x600] ;  /* 0x00018000ff1e7b82 */ /* 0x000e220000000800 */
[----:B-1-3--:R-:W-:Y:S05]  /*4a40*/  @!P0 BRA `(.L_x_97) ;  /* 0x0000000000288947 */ /* 0x00afea0003800000 */
[----:B------:R-:W1:Y:S02]  /*4a50*/  LDC R0, c[0x0][0x64c] ;  /* 0x00019300ff007b82 */ /* 0x000e640000000800 */
[----:B-1----:R-:W-:-:S05]  /*4a60*/  IADD3 R3, P0, R15, R0, RZ ;  /* 0x000000000f037210 */ /* 0x002fca0007f1e0ff */
        /* <DEDUP_REMOVED lines=8> */
.L_x_97:
[----:B------:R-:W-:Y:S01]  /*4af0*/  ISETP.NE.AND P0, PT, R2, 0x1, PT ;  /* 0x000000010200780c */ /* 0x000fe20003f05270 */
[----:B------:R-:W-:Y:S01]  /*4b00*/  IMAD.MOV R14, RZ, RZ, -R14 ;  /* 0x000000ffff0e7224 */ /* 0x000fe200078e0a0e */
[----:B--2---:R-:W-:Y:S02]  /*4b10*/  SHF.R.U64 R0, R4, R24, R5 ;  /* 0x0000001804007219 */ /* 0x004fe40000001205 */
[----:B------:R-:W-:Y:S02]  /*4b20*/  LOP3.LUT R3, R10, R65, RZ, 0xc0, !PT ;  /* 0x000000410a037212 */ /* 0x000fe400078ec0ff */
[----:B------:R-:W-:Y:S01]  /*4b30*/  LOP3.LUT R6, R13, R64, RZ, 0xc0, !PT ;  /* 0x000000400d067212 */ /* 0x000fe200078ec0ff */
[----:B------:R-:W-:Y:S02]  /*4b40*/  IMAD.MOV R4, RZ, RZ, -R0 ;  /* 0x000000ffff047224 */ /* 0x000fe400078e0a00 */
[----:B------:R-:W-:Y:S02]  /*4b50*/  IMAD R0, R60, R0, R3 ;  /* 0x000000003c007224 */ /* 0x000fe400078e0203 */
[----:B----4-:R-:W-:-:S02]  /*4b60*/  IMAD R3, R4, R28, R15 ;  /* 0x0000001c04037224 */ /* 0x010fc400078e020f */
[----:B------:R-:W-:Y:S02]  /*4b70*/  @P0 IMAD R25, R21, R14, R20 ;  /* 0x0000000e15190224 */ /* 0x000fe400078e0214 */
[----:B0-----:R-:W-:Y:S02]  /*4b80*/  IMAD R5, R3, R30, R6 ;  /* 0x0000001e03057224 */ /* 0x001fe400078e0206 */
[----:B------:R-:W-:Y:S02]  /*4b90*/  IMAD R0, R0, R29, R25 ;  /* 0x0000001d00007224 */ /* 0x000fe400078e0219 */
[----:B------:R-:W-:-:S03]  /*4ba0*/  IMAD.MOV.U32 R4, RZ, RZ, 0x1 ;  /* 0x00000001ff047424 */ /* 0x000fc600078e00ff */
[----:B------:R-:W-:Y:S02]  /*4bb0*/  SEL R70, R5, R0, !P0 ;  /* 0x0000000005467207 */ /* 0x000fe40004000000 */
[----:B------:R-:W-:Y:S02]  /*4bc0*/  PRMT R3, R4, 0x7610, R3 ;  /* 0x0000761004037816 */ /* 0x000fe40000000003 */
[----:B------:R-:W-:-:S07]  /*4bd0*/  SEL R0, R0, R5, !P0 ;  /* 0x0000000500007207 */ /* 0x000fce0004000000 */
.L_x_95:
[----:B------:R-:W-:Y:S01]  /*4be0*/  UIADD3 UR42, UR43, UR42, URZ ;  /* 0x0000002a2b2a7290 */ /* 0x000fe2000fffe03f */
[----:B------:R-:W-:Y:S01]  /*4bf0*/  LOP3.LUT P0, RZ, R3, 0xff, RZ, 0xc0, !PT ;  /* 0x000000ff03ff7812 */ /* 0x000fe2000780c0ff */
[----:B------:R-:W-:Y:S02]  /*4c00*/  IMAD.MOV.U32 R71, RZ, RZ, R0 ;  /* 0x000000ffff477224 */ /* 0x000fe400078e0000 */
[----:B------:R-:W-:Y:S02]  /*4c10*/  USHF.R.U32.HI UR4, URZ, 0x2, UR42 ;  /* 0x000000023f047899 */ /* 0x000fe4000801162a */
[----:B------:R-:W-:Y:S02]  /*4c20*/  UISETP.GT.U32.AND UP1, UPT, UR42, 0x3, UPT ;  /* 0x000000032a00788c */ /* 0x000fe4000bf24070 */
[----:B------:R-:W-:Y:S02]  /*4c30*/  ULOP3.LUT UR4, UR4, 0x1, URZ, 0xc0, !UPT ;  /* 0x0000000104047892 */ /* 0x000fe4000f8ec03f */
[----:B------:R-:W-:-:S02]  /*4c40*/  UISETP.LT.U32.AND UP1, UPT, UR43, 0x4, UP1 ;  /* 0x000000042b00788c */ /* 0x000fc40008f21070 */
[----:B------:R-:W-:Y:S02]  /*4c50*/  UISETP.NE.U32.AND UP0, UPT, UR4, 0x1, UPT ;  /* 0x000000010400788c */ /* 0x000fe4000bf05070 */
[----:B------:R-:W-:Y:S02]  /*4c60*/  USEL UR5, URZ, 0x1, !UP1 ;  /* 0x000000013f057887 */ /* 0x000fe4000c800000 */
[----:B------:R-:W-:Y:S02]  /*4c70*/  UISETP.GT.U32.AND UP0, UPT, UR43, 0x3, !UP0 ;  /* 0x000000032b00788c */ /* 0x000fe4000c704070 */
[----:B------:R-:W-:Y:S02]  /*4c80*/  ULOP3.LUT UR42, UR42, 0x3, URZ, 0xc0, !UPT ;  /* 0x000000032a2a7892 */ /* 0x000fe4000f8ec03f */
[----:B------:R-:W-:-:S04]  /*4c90*/  USEL UR4, URZ, 0x1, !UP0 ;  /* 0x000000013f047887 */ /* 0x000fc8000c000000 */
[----:B------:R-:W-:Y:S01]  /*4ca0*/  ULOP3.LUT UR40, UR4, UR40, UR5, 0x96, !UPT ;  /* 0x0000002804287292 */ /* 0x000fe2000f8e9605 */
[----:B------:R-:W-:Y:S11]  /*4cb0*/  @P0 BRA `(.L_x_98) ;  /* 0xffffffc400d40947 */ /* 0x000ff6000383ffff */
[----:B------:R-:W-:Y:S05]  /*4cc0*/  EXIT ;  /* 0x000000000000794d */ /* 0x000fea0003800000 */
.L_x_7:
        /* <DEDUP_REMOVED lines=26> */
.L_x_100:
[----:B------:R-:W0:Y:S01]  /*4e70*/  LDC.64 R28, c[0x0][0x640] ;  /* 0x00019000ff1c7b82 */ /* 0x000e220000000a00 */
[-CC-:B------:R-:W-:Y:S01]  /*4e80*/  SHF.R.U64 R21, R14, R6.reuse, R15.reuse ;  /* 0x000000060e157219 */ /* 0x180fe2000000120f */
[----:B------:R-:W-:Y:S01]  /*4e90*/  IMAD.MOV.U32 R30, RZ, RZ, 0x1 ;  /* 0x00000001ff1e7424 */ /* 0x000fe200078e00ff */
[----:B------:R-:W-:Y:S02]  /*4ea0*/  SHF.R.U32.HI R6, RZ, R6, R15 ;  /* 0x00000006ff067219 */ /* 0x000fe4000001160f */
[----:B------:R-:W-:-:S03]  /*4eb0*/  IADD3 R13, P0, RZ, -R21, RZ ;  /* 0x80000015ff0d7210 */ /* 0x000fc60007f1e0ff */
[----:B------:R-:W1:Y:S02]  /*4ec0*/  LDC R12, c[0x0][0x618] ;  /* 0x00018600ff0c7b82 */ /* 0x000e640000000800 */
[----:B------:R-:W-:-:S04]  /*4ed0*/  IMAD.X R11, RZ, RZ, ~R6, P0 ;  /* 0x000000ffff0b7224 */ /* 0x000fc800000e0e06 */
[-C--:B------:R-:W-:Y:S02]  /*4ee0*/  IMAD R6, R11, R24.reuse, RZ ;  /* 0x000000180b067224 */ /* 0x080fe400078e02ff */
[----:B------:R-:W2:Y:S01]  /*4ef0*/  LDC R14, c[0x0][0x608] ;  /* 0x00018200ff0e7b82 */ /* 0x000ea20000000800 */
[----:B------:R-:W-:-:S04]  /*4f00*/  IMAD.WIDE.U32 R10, R13, R24, R16 ;  /* 0x000000180d0a7225 */ /* 0x000fc800078e0010 */
[----:B------:R-:W-:-:S03]  /*4f10*/  IMAD R13, R13, R25, R6 ;  /* 0x000000190d0d7224 */ /* 0x000fc600078e0206 */
[----:B------:R-:W3:Y:S01]  /*4f20*/  LDC R27, c[0x0][0x658] ;  /* 0x00019600ff1b7b82 */ /* 0x000ee20000000800 */
[----:B------:R-:W-:Y:S01]  /*4f30*/  IMAD.IADD R11, R11, 0x1, R13 ;  /* 0x000000010b0b7824 */ /* 0x000fe200078e020d */
[----:B0-----:R-:W-:-:S04]  /*4f40*/  ISETP.NE.U32.AND P0, PT, R28, RZ, PT ;  /* 0x000000ff1c00720c */ /* 0x001fc80003f05070 */
[----:B------:R-:W-:Y:S02]  /*4f50*/  ISETP.NE.AND.EX P0, PT, R29, RZ, PT, P0 ;  /* 0x000000ff1d00720c */ /* 0x000fe40003f05300 */
[----:B------:R-:W0:Y:S01]  /*4f60*/  LDC R20, c[0x0][0x600] ;  /* 0x00018000ff147b82 */ /* 0x000e220000000800 */
[-CC-:B-1----:R-:W-:Y:S01]  /*4f70*/  SHF.R.U64 R8, R10, R12.reuse, R11.reuse ;  /* 0x0000000c0a087219 */ /* 0x182fe2000000120b */
[----:B------:R-:W-:Y:S01]  /*4f80*/  IMAD.MOV.U32 R10, RZ, RZ, -0x1 ;  /* 0xffffffffff0a7424 */ /* 0x000fe200078e00ff */
[----:B------:R-:W-:-:S05]  /*4f90*/  SHF.R.U32.HI R11, RZ, R12, R11 ;  /* 0x0000000cff0b7219 */ /* 0x000fca000001160b */
[----:B------:R-:W1:Y:S01]  /*4fa0*/  LDC R24, c[0x0][0x648] ;  /* 0x00019200ff187b82 */ /* 0x000e620000000800 */
[-CC-:B--2---:R-:W-:Y:S02]  /*4fb0*/  SHF.R.U64 R23, R8, R14.reuse, R11.reuse ;  /* 0x0000000e08177219 */ /* 0x184fe4000000120b */
[----:B------:R-:W-:-:S05]  /*4fc0*/  SHF.R.U32.HI R6, RZ, R14, R11 ;  /* 0x0000000eff067219 */ /* 0x000fca000001160b */
[----:B------:R-:W2:Y:S01]  /*4fd0*/  LDC R26, c[0x0][0x638] ;  /* 0x00018e00ff1a7b82 */ /* 0x000ea20000000800 */
[-C--:B---3--:R-:W-:Y:S02]  /*4fe0*/  SHF.L.U32 R10, R10, R27.reuse, RZ ;  /* 0x0000001b0a0a7219 */ /* 0x088fe400000006ff */
[-CC-:B------:R-:W-:Y:S02]  /*4ff0*/  SHF.R.U64 R25, R23, R27.reuse, R6.reuse ;  /* 0x0000001b17197219 */ /* 0x180fe40000001206 */
[----:B------:R-:W-:Y:S02]  /*5000*/  LOP3.LUT R32, RZ, R10, RZ, 0x33, !PT ;  /* 0x0000000aff207212 */ /* 0x000fe400078e33ff */
[----:B------:R-:W-:Y:S01]  /*5010*/  SHF.R.U32.HI R11, RZ, R27, R6 ;  /* 0x0000001bff0b7219 */ /* 0x000fe20000011606 */
[----:B------:R-:W3:Y:S01]  /*5020*/  LDC R31, c[0x0][0x610] ;  /* 0x00018400ff1f7b82 */ /* 0x000ee20000000800 */
[----:B------:R-:W-:Y:S01]  /*5030*/  IMAD.MOV.U32 R10, RZ, RZ, R25 ;  /* 0x000000ffff0a7224 */ /* 0x000fe200078e0019 */
[----:B------:R-:W-:Y:S06]  /*5040*/  @!P0 BRA `(.L_x_101) ;  /* 0x0000000000288947 */ /* 0x000fec0003800000 */
        /* <DEDUP_REMOVED lines=10> */
.L_x_101:
[----:B------:R-:W-:Y:S02]  /*50f0*/  ISETP.NE.AND P0, PT, R2, 0x1, PT ;  /* 0x000000010200780c */ /* 0x000fe40003f05270 */
[----:B-1----:R-:W-:Y:S01]  /*5100*/  SHF.R.U64 R6, R10, R24, R11 ;  /* 0x000000180a067219 */ /* 0x002fe2000000120b */
[----:B0-----:R-:W-:Y:S01]  /*5110*/  VIADD R11, R20, 0xffffffff ;  /* 0xffffffff140b7836 */ /* 0x001fe20000000000 */
[----:B------:R-:W-:Y:S02]  /*5120*/  SHF.L.U32 R30, R30, R27, RZ ;  /* 0x0000001b1e1e7219 */ /* 0x000fe400000006ff */
[----:B------:R-:W-:Y:S01]  /*5130*/  LOP3.LUT R5, R23, R32, RZ, 0xc0, !PT ;  /* 0x0000002017057212 */ /* 0x000fe200078ec0ff */
[----:B------:R-:W-:-:S04]  /*5140*/  IMAD.MOV R10, RZ, RZ, -R6 ;  /* 0x000000ffff0a7224 */ /* 0x000fc800078e0a06 */
[----:B------:R-:W-:Y:S01]  /*5150*/  IMAD R6, R30, R6, R5 ;  /* 0x000000061e067224 */ /* 0x000fe200078e0205 */
[----:B------:R-:W-:Y:S01]  /*5160*/  LOP3.LUT R5, R8, R11, RZ, 0xc0, !PT ;  /* 0x0000000b08057212 */ /* 0x000fe200078ec0ff */
[----:B------:R-:W-:Y:S02]  /*5170*/  @P0 IMAD R7, R9, R22, R4 ;  /* 0x0000001609070224 */ /* 0x000fe400078e0204 */
[----:B--2---:R-:W-:Y:S02]  /*5180*/  IMAD R4, R10, R26, R25 ;  /* 0x0000001a0a047224 */ /* 0x004fe400078e0219 */
[----:B---3--:R-:W-:Y:S02]  /*5190*/  IMAD R7, R6, R31, R7 ;  /* 0x0000001f06077224 */ /* 0x008fe400078e0207 */
[----:B------:R-:W-:Y:S02]  /*51a0*/  IMAD R4, R4, R20, R5 ;  /* 0x0000001404047224 */ /* 0x000fe400078e0205 */
[----:B------:R-:W-:-:S02]  /*51b0*/  IMAD.MOV.U32 R8, RZ, RZ, 0x1 ;  /* 0x00000001ff087424 */ /* 0x000fc400078e00ff */
[----:B------:R-:W-:Y:S01]  /*51c0*/  IMAD.MOV.U32 R6, RZ, RZ, R21 ;  /* 0x000000ffff067224 */ /* 0x000fe200078e0015 */
[----:B------:R-:W-:Y:S02]  /*51d0*/  SEL R19, R4, R7, !P0 ;  /* 0x0000000704137207 */ /* 0x000fe40004000000 */
[----:B------:R-:W-:-:S07]  /*51e0*/  SEL R20, R7, R4, !P0 ;  /* 0x0000000407147207 */ /* 0x000fce0004000000 */
.L_x_99:
[----:B------:R-:W-:-:S08]  /*51f0*/  NOP ;  /* 0x0000000000007918 */ /* 0x000fd00000000000 */
[----:B------:R-:W0:-:S00]  /*5200*/  USETMAXREG.DEALLOC.CTAPOOL 0x28 ;  /* 0x00000028000079c8 */ /* 0x000e0000080e0500 */
[----:B0-----:R-:W-:-:S13]  /*5210*/  ISETP.NE.AND P0, PT, R3, RZ, PT ;  /* 0x000000ff0300720c */ /* 0x001fda0003f05270 */
[----:B------:R-:W-:Y:S05]  /*5220*/  @P0 EXIT ;  /* 0x000000000000094d */ /* 0x000fea0003800000 */
[----:B------:R-:W-:Y:S01]  /*5230*/  LOP3.LUT P0, RZ, R8, 0xff, RZ, 0xc0, !PT ;  /* 0x000000ff08ff7812 */ /* 0x000fe2000780c0ff */
[----:B------:R-:W-:Y:S02]  /*5240*/  IMAD.MOV.U32 R3, RZ, RZ, 0x1 ;  /* 0x00000001ff037424 */ /* 0x000fe400078e00ff */
[----:B------:R-:W-:-:S10]  /*5250*/  IMAD.MOV.U32 R8, RZ, RZ, RZ ;  /* 0x000000ffff087224 */ /* 0x000fd400078e00ff */
[----:B------:R-:W-:Y:S05]  /*5260*/  @!P0 BRA `(.L_x_102) ;  /* 0x0000000c00588947 */ /* 0x000fea0003800000 */
[----:B------:R-:W0:Y:S01]  /*5270*/  LDC R3, c[0x0][0x28c] ;  /* 0x0000a300ff037b82 */ /* 0x000e220000000800 */
[----:B------:R-:W-:Y:S01]  /*5280*/  ULDC UR5, c[0x0][0x658] ;  /* 0x0001960000057ab9 */ /* 0x000fe20000000800 */
[----:B------:R-:W-:Y:S01]  /*5290*/  UMOV UR6, 0xffffffff ;  /* 0xffffffff00067882 */ /* 0x000fe20000000000 */
[----:B------:R-:W-:Y:S01]  /*52a0*/  BSSY B0, `(.L_x_102) ;  /* 0x00000d2000007945 */ /* 0x000fe20003800000 */
[----:B------:R-:W-:Y:S01]  /*52b0*/  USHF.L.U32 UR6, UR6, UR5, URZ ;  /* 0x0000000506067299 */ /* 0x000fe2000800063f */
[----:B------:R-:W-:Y:S01]  /*52c0*/  IMAD.MOV.U32 R10, RZ, RZ, 0x1 ;  /* 0x00000001ff0a7424 */ /* 0x000fe200078e00ff */
[----:B------:R-:W-:Y:S01]  /*52d0*/  LOP3.LUT R13, R18, 0x2, RZ, 0xfc, !PT ;  /* 0x00000002120d7812 */ /* 0x000fe200078efcff */
[----:B------:R-:W-:Y:S01]  /*52e0*/  IMAD.MOV.U32 R8, RZ, RZ, RZ ;  /* 0x000000ffff087224 */ /* 0x000fe200078e00ff */
[----:B------:R-:W1:Y:S01]  /*52f0*/  S2UR UR8, SR_CgaCtaId ;  /* 0x00000000000879c3 */ /* 0x000e620000008800 */
[----:B------:R-:W-:Y:S01]  /*5300*/  ULDC UR4, c[0x0][0x600] ;  /* 0x0001800000047ab9 */ /* 0x000fe20000000800 */
[----:B------:R-:W-:Y:S01]  /*5310*/  UMOV UR7, 0x1 ;  /* 0x0000000100077882 */ /* 0x000fe20000000000 */
[----:B------:R-:W-:-:S02]  /*5320*/  UIADD3 UR4, UR4, -0x1, URZ ;  /* 0xffffffff04047890 */ /* 0x000fc4000fffe03f */
[----:B------:R-:W-:Y:S02]  /*5330*/  USHF.L.U32 UR5, UR7, UR5, URZ ;  /* 0x0000000507057299 */ /* 0x000fe4000800063f */
[----:B------:R-:W-:Y:S01]  /*5340*/  ULOP3.LUT UR6, URZ, UR6, URZ, 0x33, !UPT ;  /* 0x000000063f067292 */ /* 0x000fe2000f8e333f */
[----:B------:R-:W-:Y:S01]  /*5350*/  ULDC.64 UR30, c[0x0][0x198] ;  /* 0x00006600001e7ab9 */ /* 0x000fe20000000a00 */
[----:B0-----:R-:W-:-:S05]  /*5360*/  VIADD R3, R3, 0x7f ;  /* 0x0000007f03037836 */ /* 0x001fca0000000000 */
[----:B------:R-:W-:Y:S01]  /*5370*/  SHF.R.S32.HI R4, RZ, 0x1f, R3 ;  /* 0x0000001fff047819 */ /* 0x000fe20000011403 */
[----:B-1----:R-:W-:-:S03]  /*5380*/  IMAD.U32 R11, RZ, RZ, UR8 ;  /* 0x00000008ff0b7e24 */ /* 0x002fc6000f8e00ff */
[----:B------:R-:W-:Y:S01]  /*5390*/  LEA.HI R4, R4, R3, RZ, 0x7 ;  /* 0x0000000304047211 */ /* 0x000fe200078f38ff */
[----:B------:R-:W-:-:S03]  /*53a0*/  IMAD.MOV.U32 R3, RZ, RZ, 0x1 ;  /* 0x00000001ff037424 */ /* 0x000fc600078e00ff */
[----:B------:R-:W-:-:S05]  /*53b0*/  SHF.R.S32.HI R9, RZ, 0x7, R4 ;  /* 0x00000007ff097819 */ /* 0x000fca0000011404 */
[----:B------:R-:W-:-:S07]  /*53c0*/  VIADD R12, R9, 0x1 ;  /* 0x00000001090c7836 */ /* 0x000fce0000000000 */
.L_x_113:
[----:B------:R-:W-:-:S03]  /*53d0*/  UMOV UR7, 0xffffffff ;  /* 0xffffffff00077882 */ /* 0x000fc60000000000 */
[----:B------:R-:W-:Y:S05]  /*53e0*/  BRA.DIV UR7, `(.L_x_103) ;  /* 0x0000000e07e07947 */ /* 0x000fea000b800000 */
[----:B------:R-:W-:-:S13]  /*53f0*/  ELECT P6, URZ, PT ;  /* 0x00000000003f782f */ /* 0x000fda00038c0000 */
.L_x_124:
[----:B------:R-:W0:Y:S01]  /*5400*/  LDC R4, c[0x0][0x28c] ;  /* 0x0000a300ff047b82 */ /* 0x000e220000000800 */
[----:B------:R-:W-:Y:S01]  /*5410*/  BSSY B1, `(.L_x_104) ;  /* 0x0000047000017945 */ /* 0x000fe20003800000 */
[----:B0-----:R-:W-:-:S13]  /*5420*/  ISETP.LT.OR P6, PT, R4, 0x1, !P6 ;  /* 0x000000010400780c */ /* 0x001fda00077c1670 */
[----:B------:R-:W-:Y:S05]  /*5430*/  @P6 BRA `(.L_x_105) ;  /* 0x0000000400106947 */ /* 0x000fea0003800000 */
[----:B------:R-:W-:Y:S02]  /*5440*/  IMAD R20, R20, 0x2, R11 ;  /* 0x0000000214147824 */ /* 0x000fe400078e020b */
[----:B------:R-:W-:Y:S02]  /*5450*/  IMAD.SHL.U32 R19, R19, 0x40, RZ ;  /* 0x0000004013137824 */ /* 0x000fe400078e00ff */
[----:B------:R-:W-:Y:S02]  /*5460*/  IMAD.MOV.U32 R23, RZ, RZ, RZ ;  /* 0x000000ffff177224 */ /* 0x000fe400078e00ff */
[----:B------:R-:W-:Y:S02]  /*5470*/  IMAD.MOV.U32 R4, RZ, RZ, R12 ;  /* 0x000000ffff047224 */ /* 0x000fe400078e000c */
[----:B------:R-:W-:Y:S02]  /*5480*/  IMAD.MOV.U32 R5, RZ, RZ, R3 ;  /* 0x000000ffff057224 */ /* 0x000fe400078e0003 */
[----:B------:R-:W-:-:S02]  /*5490*/  IMAD.MOV.U32 R7, RZ, RZ, R8 ;  /* 0x000000ffff077224 */ /* 0x000fc400078e0008 */
[----:B------:R-:W-:-:S07]  /*54a0*/  IMAD.SHL.U32 R20, R20, 0x40, RZ ;  /* 0x0000004014147824 */ /* 0x000fce00078e00ff */
.L_x_108:
[----:B------:R-:W0:Y:S01]  /*54b0*/  S2UR UR7, SR_CgaCtaId ;  /* 0x00000000000779c3 */ /* 0x000e220000008800 */
[----:B------:R-:W-:Y:S02]  /*54c0*/  MOV R14, 0x400 ;  /* 0x00000400000e7802 */ /* 0x000fe40000000f00 */
[----:B------:R-:W-:-:S13]  /*54d0*/  ISETP.NE.AND P1, PT, R0, RZ, PT ;  /* 0x000000ff0000720c */ /* 0x000fda0003f25270 */
[----:B------:R-:W1:Y:S01]  /*54e0*/  @!P1 LDC R15, c[0x0][0x500] ;  /* 0x00014000ff0f9b82 */ /* 0x000e620000000800 */
[----:B0-----:R-:W-:-:S05]  /*54f0*/  IMAD.U32 R11, RZ, RZ, UR7 ;  /* 0x00000007ff0b7e24 */ /* 0x001fca000f8e00ff */
[----:B------:R-:W-:Y:S02]  /*5500*/  LEA R22, R11, R14, 0x18 ;  /* 0x0000000e0b167211 */ /* 0x000fe400078ec0ff */
[----:B------:R-:W-:-:S03]  /*5510*/  SHF.L.U32 R14, R5, 0x1f, RZ ;  /* 0x0000001f050e7819 */ /* 0x000fc600000006ff */
[----:B------:R-:W-:-:S04]  /*5520*/  IMAD R21, R7, 0x8, R22 ;  /* 0x0000000807157824 */ /* 0x000fc800078e0216 */
[----:B------:R-:W0:Y:S02]  /*5530*/  SYNCS.PHASECHK.TRANS64.TRYWAIT P0, [R21+URZ+0x20], R14 ;  /* 0x0000200e150075a7 */ /* 0x000e24000800017f */
[----:B01----:R-:W-:Y:S05]  /*5540*/  @!P0 BRA `(.L_x_106) ;  /* 0x0000000c00a88947 */ /* 0x003fea0003800000 */
.L_x_125:
[----:B0-----:R-:W-:Y:S01]  /*5550*/  PRMT R14, R13, 0x9910, RZ ;  /* 0x000099100d0e7816 */ /* 0x001fe200000000ff */
[----:B------:R0:W-:Y:S03]  /*5560*/  @!P1 SYNCS.ARRIVE.TRANS64 RZ, [R21+URZ], R15 ;  /* 0x0000000f15ff99a7 */ /* 0x0001e6000800003f */
[----:B------:R-:W-:-:S13]  /*5570*/  ISETP.NE.AND P0, PT, R14, 0x2, PT ;  /* 0x000000020e00780c */ /* 0x000fda0003f05270 */
[----:B0-----:R-:W-:Y:S05]  /*5580*/  @P0 BRA `(.L_x_107) ;  /* 0x0000000000040947 */ /* 0x001fea0003800000 */
[----:B------:R-:W-:Y:S01]  /*5590*/  BPT.TRAP 0x1 ;  /* 0x000000040000795c */ /* 0x000fe20000300000 */
.L_x_107:
[----:B------:R-:W-:Y:S01]  /*55a0*/  IMAD.SHL.U32 R14, R7, 0x4000, RZ ;  /* 0x00004000070e7824 */ /* 0x000fe200078e00ff */
[----:B------:R-:W-:Y:S01]  /*55b0*/  R2UR UR34, R23 ;  /* 0x00000000172272ca */ /* 0x000fe200000e0000 */
[----:B------:R-:W-:Y:S01]  /*55c0*/  VIADD R4, R4, 0xffffffff ;  /* 0xffffffff04047836 */ /* 0x000fe20000000000 */
[----:B------:R-:W-:Y:S01]  /*55d0*/  R2UR UR33, R21 ;  /* 0x00000000152172ca */ /* 0x000fe200000e0000 */
[--C-:B------:R-:W-:Y:S01]  /*55e0*/  IMAD R15, R11, 0x1000, R14.reuse ;  /* 0x000010000b0f7824 */ /* 0x100fe200078e020e */
[----:B------:R-:W-:Y:S01]  /*55f0*/  R2UR UR36, R6 ;  /* 0x00000000062472ca */ /* 0x000fe200000e0000 */
[----:B------:R-:W-:Y:S01]  /*5600*/  IMAD.IADD R14, R22, 0x1, R14 ;  /* 0x00000001160e7824 */ /* 0x000fe200078e020e */
[----:B------:R-:W-:Y:S01]  /*5610*/  R2UR UR35, R20 ;  /* 0x00000000142372ca */ /* 0x000fe200000e0000 */
[----:B------:R-:W-:Y:S01]  /*5620*/  IMAD R15, R15, 0x2, R22 ;  /* 0x000000020f0f7824 */ /* 0x000fe200078e0216 */
[----:B------:R-:W-:Y:S01]  /*5630*/  UIADD3 UR14, UP0, UR30, 0xf0, URZ ;  /* 0x000000f01e0e7890 */ /* 0x000fe2000ff1e03f */
[----:B------:R-:W-:Y:S01]  /*5640*/  R2UR UR19, R19 ;  /* 0x00000000131372ca */ /* 0x000fe200000e0000 */
[----:B------:R-:W-:Y:S01]  /*5650*/  UIADD3 UR42, UP1, UR30, 0x1f0, URZ ;  /* 0x000001f01e2a7890 */ /* 0x000fe2000ff3e03f */
[----:B------:R-:W-:Y:S01]  /*5660*/  R2UR UR8, R14 ;  /* 0x000000000e0872ca */ /* 0x000fe200000e0000 */
[----:B------:R-:W-:Y:S01]  /*5670*/  UIADD3.X UR15, URZ, UR31, URZ, UP0, !UPT ;  /* 0x0000001f3f0f7290 */ /* 0x000fe200087fe43f */
[----:B------:R-:W-:Y:S01]  /*5680*/  R2UR UR24, R15 ;  /* 0x000000000f1872ca */ /* 0x000fe200000e0000 */
[----:B------:R-:W-:Y:S01]  /*5690*/  UIADD3 UR26, UR34, 0x40, URZ ;  /* 0x00000040221a7890 */ /* 0x000fe2000fffe03f */
[----:B------:R-:W-:Y:S01]  /*56a0*/  ISETP.GT.AND P1, PT, R4, 0x1, PT ;  /* 0x000000010400780c */ /* 0x000fe20003f24270 */
[----:B------:R-:W-:Y:S01]  /*56b0*/  UIADD3.X UR43, URZ, UR31, URZ, UP1, !UPT ;  /* 0x0000001f3f2b7290 */ /* 0x000fe20008ffe43f */
[----:B------:R-:W-:Y:S01]  /*56c0*/  VIADD R7, R7, 0x1 ;  /* 0x0000000107077836 */ /* 0x000fe20000000000 */
[----:B------:R-:W-:Y:S01]  /*56d0*/  UMOV UR7, 0x30000 ;  /* 0x0003000000077882 */ /* 0x000fe20000000000 */
[----:B------:R-:W-:Y:S01]  /*56e0*/  UMOV UR22, 0x0 ;  /* 0x0000000000167882 */ /* 0x000fe20000000000 */
[----:B------:R-:W-:Y:S01]  /*56f0*/  UMOV UR23, 0x10000000 ;  /* 0x1000000000177882 */ /* 0x000fe20000000000 */
[----:B------:R-:W-:Y:S01]  /*5700*/  UMOV UR25, UR33 ;  /* 0x0000002100197c82 */ /* 0x000fe20008000000 */
[----:B------:R-:W-:Y:S01]  /*5710*/  ISETP.NE.AND P0, PT, R7, 0x4, PT ;  /* 0x000000040700780c */ /* 0x000fe20003f05270 */
[----:B------:R-:W-:Y:S01]  /*5720*/  UMOV UR28, UR36 ;  /* 0x00000024001c7c82 */ /* 0x000fe20008000000 */
[----:B------:R-:W-:Y:S01]  /*5730*/  UIADD3 UR16, UR8, 0x20100, URZ ;  /* 0x0002010008107890 */ /* 0x000fe2000fffe03f */
[----:B------:R-:W-:Y:S01]  /*5740*/  VIADD R23, R23, 0x80 ;  /* 0x0000008017177836 */ /* 0x000fe20000000000 */
[----:B------:R-:W-:Y:S01]  /*5750*/  UIADD3 UR32, UR24, 0x100, URZ ;  /* 0x0000010018207890 */ /* 0x000fe2000fffe03f */
[----:B------:R-:W-:Y:S01]  /*5760*/  SEL R14, RZ, 0x1, P0 ;  /* 0x00000001ff0e7807 */ /* 0x000fe20000000000 */
[----:B------:R-:W-:Y:S01]  /*5770*/  UIADD3 UR24, UR24, 0x4100, URZ ;  /* 0x0000410018187890 */ /* 0x000fe2000fffe03f */
[----:B------:R-:W-:Y:S01]  /*5780*/  SEL R7, R7, RZ, P0 ;  /* 0x000000ff07077207 */ /* 0x000fe20000000000 */
[----:B------:R-:W-:Y:S01]  /*5790*/  UIADD3 UR8, UR8, 0x22100, URZ ;  /* 0x0002210008087890 */ /* 0x000fe2000fffe03f */
[----:B------:R-:W-:Y:S01]  /*57a0*/  LOP3.LUT R5, R5, R14, RZ, 0x3c, !PT ;  /* 0x0000000e05057212 */ /* 0x000fe200078e3cff */
[----:B------:R-:W-:Y:S01]  /*57b0*/  UMOV UR27, UR35 ;  /* 0x00000023001b7c82 */ /* 0x000fe20008000000 */
[----:B------:R-:W-:Y:S01]  /*57c0*/  UMOV UR17, UR33 ;  /* 0x0000002100117c82 */ /* 0x000fe20008000000 */
[----:B------:R-:W-:Y:S01]  /*57d0*/  UMOV UR18, UR34 ;  /* 0x0000002200127c82 */ /* 0x000fe20008000000 */
[----:B------:R-:W-:Y:S01]  /*57e0*/  UMOV UR20, UR36 ;  /* 0x0000002400147c82 */ /* 0x000fe20008000000 */
[----:B------:R0:W-:Y:S01]  /*57f0*/  UTMALDG.3D.MULTICAST [UR32], [UR14], UR7, desc[UR22] ;  /* 0x000016200e0073b4 */ /* 0x0001e20008011807 */
[----:B------:R-:W-:Y:S01]  /*5800*/  UMOV UR9, UR33 ;  /* 0x0000002100097c82 */ /* 0x000fe20008000000 */
[----:B------:R-:W-:Y:S01]  /*5810*/  UMOV UR11, UR19 ;  /* 0x00000013000b7c82 */ /* 0x000fe20008000000 */
[----:B------:R-:W-:Y:S01]  /*5820*/  UMOV UR12, UR36 ;  /* 0x00000024000c7c82 */ /* 0x000fe20008000000 */
[----:B------:R-:W-:Y:S01]  /*5830*/  UMOV UR10, UR26 ;  /* 0x0000001a000a7c82 */ /* 0x000fe20008000000 */
[----:B------:R0:W-:Y:S01]  /*5840*/  UTMALDG.3D.MULTICAST [UR24], [UR14], UR7, desc[UR22] ;  /* 0x000016180e0073b4 */ /* 0x0001e20008011807 */
[----:B------:R0:W-:Y:S01]  /*5850*/  UTMALDG.3D [UR16], [UR42], desc[UR22] ;  /* 0x000016102a0075b4 */ /* 0x0001e20008011000 */
[----:B------:R0:W-:Y:S02]  /*5860*/  UTMALDG.3D [UR8], [UR42], desc[UR22] ;  /* 0x000016082a0075b4 */ /* 0x0001e40008011000 */
[----:B0-----:R-:W-:Y:S05]  /*5870*/  @P1 BRA `(.L_x_108) ;  /* 0xfffffffc000c1947 */ /* 0x001fea000383ffff */
.L_x_105:
[----:B------:R-:W-:Y:S05]  /*5880*/  BSYNC B1 ;  /* 0x0000000000017941 */ /* 0x000fea0003800000 */
.L_x_104:
[----:B------:R-:W-:Y:S01]  /*5890*/  LOP3.LUT P1, RZ, R10, 0xff, RZ, 0xc0, !PT ;  /* 0x000000ff0aff7812 */ /* 0x000fe2000782c0ff */
[----:B------:R-:W-:Y:S01]  /*58a0*/  IMAD.IADD R8, R9, 0x1, R8 ;  /* 0x0000000109087824 */ /* 0x000fe200078e0208 */
[----:B------:R-:W-:Y:S01]  /*58b0*/  IADD3 R16, P2, R16, UR38, RZ ;  /* 0x0000002610107c10 */ /* 0x000fe2000ff5e0ff */
[----:B------:R-:W-:Y:S01]  /*58c0*/  ULDC.64 UR8, c[0x0][0x650] ;  /* 0x0001940000087ab9 */ /* 0x000fe20000000a00 */
[----:B------:R-:W-:Y:S01]  /*58d0*/  BSSY B1, `(.L_x_109) ;  /* 0x000006c000017945 */ /* 0x000fe20003800000 */
[----:B------:R-:W-:Y:S01]  /*58e0*/  IMAD.MOV.U32 R20, RZ, RZ, -0x1 ;  /* 0xffffffffff147424 */ /* 0x000fe200078e00ff */
[----:B------:R-:W-:Y:S01]  /*58f0*/  SHF.R.U32.HI R4, RZ, 0x2, R8 ;  /* 0x00000002ff047819 */ /* 0x000fe20000011608 */
[----:B------:R-:W-:Y:S01]  /*5900*/  IMAD.MOV.U32 R19, RZ, RZ, -0x1 ;  /* 0xffffffffff137424 */ /* 0x000fe200078e00ff */
[----:B------:R-:W-:Y:S02]  /*5910*/  ISETP.GT.U32.AND P0, PT, R8, 0x3, PT ;  /* 0x000000030800780c */ /* 0x000fe40003f04070 */
[----:B------:R-:W-:-:S02]  /*5920*/  LOP3.LUT R4, R4, 0x1, RZ, 0xc0, !PT ;  /* 0x0000000104047812 */ /* 0x000fc400078ec0ff */
[----:B------:R-:W-:Y:S01]  /*5930*/  ISETP.LT.U32.AND P0, PT, R9, 0x4, P0 ;  /* 0x000000040900780c */ /* 0x000fe20000701070 */
[----:B------:R-:W0:Y:S01]  /*5940*/  @P1 S2R R11, SR_CgaCtaId ;  /* 0x00000000000b1919 */ /* 0x000e220000008800 */
[----:B------:R-:W-:Y:S02]  /*5950*/  @P1 MOV R6, 0x400 ;  /* 0x0000040000061802 */ /* 0x000fe40000000f00 */
[----:B------:R-:W-:Y:S02]  /*5960*/  IADD3.X R17, R17, UR41, RZ, P2, !PT ;  /* 0x0000002911117c10 */ /* 0x000fe400097fe4ff */
[----:B------:R-:W-:Y:S02]  /*5970*/  ISETP.GE.U32.AND P2, PT, R16, UR8, PT ;  /* 0x0000000810007c0c */ /* 0x000fe4000bf46070 */
[----:B------:R-:W-:Y:S02]  /*5980*/  LOP3.LUT R8, R8, 0x3, RZ, 0xc0, !PT ;  /* 0x0000000308087812 */ /* 0x000fe400078ec0ff */
[----:B------:R-:W-:-:S02]  /*5990*/  PRMT R10, RZ, 0x7610, R10 ;  /* 0x00007610ff0a7816 */ /* 0x000fc4000000000a */
[----:B0-----:R-:W-:-:S04]  /*59a0*/  @P1 LEA R6, R11, R6, 0x18 ;  /* 0x000000060b061211 */ /* 0x001fc800078ec0ff */
[----:B------:R0:W-:Y:S01]  /*59b0*/  @P1 SYNCS.ARRIVE.TRANS64.A1T0 RZ, [R6+URZ+0x58], RZ ;  /* 0x000058ff06ff19a7 */ /* 0x0001e2000810003f */
[----:B------:R-:W-:Y:S02]  /*59c0*/  ISETP.NE.U32.AND P1, PT, R4, 0x1, PT ;  /* 0x000000010400780c */ /* 0x000fe40003f25070 */
[----:B------:R-:W-:Y:S02]  /*59d0*/  SEL R4, RZ, 0x1, !P0 ;  /* 0x00000001ff047807 */ /* 0x000fe40004000000 */
[----:B------:R-:W-:Y:S02]  /*59e0*/  ISETP.GE.U32.AND.EX P0, PT, R17, UR9, PT, P2 ;  /* 0x0000000911007c0c */ /* 0x000fe4000bf06120 */
[----:B------:R-:W-:Y:S01]  /*59f0*/  ISETP.GT.U32.AND P1, PT, R9, 0x3, !P1 ;  /* 0x000000030900780c */ /* 0x000fe20004f24070 */
[----:B0-----:R-:W-:-:S03]  /*5a00*/  IMAD.MOV.U32 R6, RZ, RZ, -0x1 ;  /* 0xffffffffff067424 */ /* 0x001fc600078e00ff */
[----:B------:R-:W-:-:S04]  /*5a10*/  SEL R5, RZ, 0x1, !P1 ;  /* 0x00000001ff057807 */ /* 0x000fc80004800000 */
[--C-:B------:R-:W-:Y:S02]  /*5a20*/  LOP3.LUT R3, R5, R3, R4.reuse, 0x96, !PT ;  /* 0x0000000305037212 */ /* 0x100fe400078e9604 */
[----:B------:R-:W-:Y:S01]  /*5a30*/  PRMT R4, RZ, 0x7610, R4 ;  /* 0x00007610ff047816 */ /* 0x000fe20000000004 */
[----:B------:R-:W-:Y:S06]  /*5a40*/  @P0 BRA `(.L_x_110) ;  /* 0x0000000400500947 */ /* 0x000fec0003800000 */
[----:B------:R-:W0:Y:S01]  /*5a50*/  S2R R19, SR_CTAID.X ;  /* 0x0000000000137919 */ /* 0x000e220000002500 */
[----:B------:R-:W-:Y:S01]  /*5a60*/  ULDC.64 UR8, c[0x0][0x628] ;  /* 0x00018a0000087ab9 */ /* 0x000fe20000000a00 */
[----:B------:R-:W1:Y:S01]  /*5a70*/  LDC R20, c[0x0][0x144] ;  /* 0x00005100ff147b82 */ /* 0x000e620000000800 */
[----:B------:R-:W-:Y:S01]  /*5a80*/  ISETP.NE.U32.AND P0, PT, RZ, UR8, PT ;  /* 0x00000008ff007c0c */ /* 0x000fe2000bf05070 */
[----:B------:R-:W2:Y:S01]  /*5a90*/  S2R R14, SR_CTAID.Y ;  /* 0x00000000000e7919 */ /* 0x000ea20000002600 */
[----:B------:R-:W-:Y:S01]  /*5aa0*/  ULDC UR10, c[0x0][0x630] ;  /* 0x00018c00000a7ab9 */ /* 0x000fe20000000800 */
[----:B------:R-:W-:Y:S01]  /*5ab0*/  ULDC UR11, c[0x0][0x150] ;  /* 0x00005400000b7ab9 */ /* 0x000fe20000000800 */
[----:B------:R-:W-:Y:S01]  /*5ac0*/  ISETP.NE.AND.EX P0, PT, RZ, UR9, PT, P0 ;  /* 0x00000009ff007c0c */ /* 0x000fe2000bf05300 */
[----:B------:R-:W-:Y:S02]  /*5ad0*/  IMAD.MOV.U32 R4, RZ, RZ, R16 ;  /* 0x000000ffff047224 */ /* 0x000fe400078e0010 */
[----:B------:R-:W-:Y:S01]  /*5ae0*/  IMAD.MOV.U32 R5, RZ, RZ, R17 ;  /* 0x000000ffff057224 */ /* 0x000fe200078e0011 */
[----:B0-----:R-:W-:-:S09]  /*5af0*/  I2FP.F32.U32 R21, R19 ;  /* 0x0000001300157245 */ /* 0x001fd20000201000 */
[----:B------:R-:W-:Y:S05]  /*5b00*/  @!P0 BRA `(.L_x_111) ;  /* 0x0000000000288947 */ /* 0x000fea0003800000 */
[----:B------:R-:W-:Y:S02]  /*5b10*/  ULDC UR7, c[0x0][0x634] ;  /* 0x00018d0000077ab9 */ /* 0x000fe40000000800 */
[----:B------:R-:W-:-:S05]  /*5b20*/  IADD3 R5, P0, R16, UR7, RZ ;  /* 0x0000000710057c10 */ /* 0x000fca000ff1e0ff */
[----:B------:R-:W-:-:S04]  /*5b30*/  IMAD.X R15, RZ, RZ, R17, P0 ;  /* 0x000000ffff0f7224 */ /* 0x000fc800000e0611 */
[----:B------:R-:W-:-:S04]  /*5b40*/  IMAD.WIDE.U32 R6, R15, UR8, RZ ;  /* 0x000000080f067c25 */ /* 0x000fc8000f8e00ff */
[----:B------:R-:W-:-:S04]  /*5b50*/  IMAD.WIDE.U32 R6, P0, R5, UR9, R6 ;  /* 0x0000000905067c25 */ /* 0x000fc8000f800006 */
[----:B------:R-:W-:-:S04]  /*5b60*/  IMAD.WIDE.U32 R4, R5, UR8, RZ ;  /* 0x0000000805047c25 */ /* 0x000fc8000f8e00ff */
[----:B------:R-:W-:Y:S01]  /*5b70*/  IMAD.MOV.U32 R4, RZ, RZ, R7 ;  /* 0x000000ffff047224 */ /* 0x000fe200078e0007 */
[----:B------:R-:W-:Y:S01]  /*5b80*/  IADD3 RZ, P1, R5, R6, RZ ;  /* 0x0000000605ff7210 */ /* 0x000fe20007f3e0ff */
[----:B------:R-:W-:-:S04]  /*5b90*/  IMAD.X R5, RZ, RZ, RZ, P0 ;  /* 0x000000ffff057224 */ /* 0x000fc800000e06ff */
[----:B------:R-:W-:-:S08]  /*5ba0*/  IMAD.WIDE.U32.X R4, R15, UR9, R4, P1 ;  /* 0x000000090f047c25 */ /* 0x000fd000088e0404 */
.L_x_111:
[----:B------:R-:W-:Y:S01]  /*5bb0*/  FMUL R21, R21, UR11 ;  /* 0x0000000b15157c20 */ /* 0x000fe20008400000 */
[--C-:B------:R-:W-:Y:S01]  /*5bc0*/  SHF.R.U64 R15, R4, UR10, R5.reuse ;  /* 0x0000000a040f7c19 */ /* 0x100fe20008001205 */
[----:B------:R-:W-:Y:S01]  /*5bd0*/  ULDC.64 UR8, c[0x0][0x620] ;  /* 0x0001880000087ab9 */ /* 0x000fe20000000a00 */
[----:B------:R-:W-:Y:S01]  /*5be0*/  SHF.R.U32.HI R4, RZ, UR10, R5 ;  /* 0x0000000aff047c19 */ /* 0x000fe20008011605 */
[----:B------:R-:W-:Y:S01]  /*5bf0*/  ULDC.64 UR10, c[0x0][0x640] ;  /* 0x00019000000a7ab9 */ /* 0x000fe20000000a00 */
[----:B------:R-:W-:Y:S01]  /*5c00*/  IADD3 R5, P0, RZ, -R15, RZ ;  /* 0x8000000fff057210 */ /* 0x000fe20007f1e0ff */
[----:B------:R-:W0:Y:S01]  /*5c10*/  F2I.U32.TRUNC.NTZ R21, R21 ;  /* 0x0000001500157305 */ /* 0x000e22000020f000 */
[----:B------:R-:W-:-:S03]  /*5c20*/  ULDC UR7, c[0x0][0x618] ;  /* 0x0001860000077ab9 */ /* 0x000fc60000000800 */
[----:B------:R-:W-:Y:S01]  /*5c30*/  IMAD.X R4, RZ, RZ, ~R4, P0 ;  /* 0x000000ffff047224 */ /* 0x000fe200000e0e04 */
[----:B------:R-:W-:-:S03]  /*5c40*/  ISETP.NE.U32.AND P0, PT, RZ, UR10, PT ;  /* 0x0000000aff007c0c */ /* 0x000fc6000bf05070 */
[----:B------:R-:W-:Y:S01]  /*5c50*/  IMAD R4, R4, UR8, RZ ;  /* 0x0000000804047c24 */ /* 0x000fe2000f8e02ff */
[----:B------:R-:W-:-:S03]  /*5c60*/  ISETP.NE.AND.EX P0, PT, RZ, UR11, PT, P0 ;  /* 0x0000000bff007c0c */ /* 0x000fc6000bf05300 */
[C---:B------:R-:W-:Y:S02]  /*5c70*/  IMAD R7, R5.reuse, UR9, R4 ;  /* 0x0000000905077c24 */ /* 0x040fe4000f8e0204 */
[----:B------:R-:W-:Y:S01]  /*5c80*/  IMAD.WIDE.U32 R4, R5, UR8, R16 ;  /* 0x0000000805047c25 */ /* 0x000fe2000f8e0010 */
[----:B------:R-:W-:-:S03]  /*5c90*/  ULDC UR8, c[0x0][0x154] ;  /* 0x0000550000087ab9 */ /* 0x000fc60000000800 */
[----:B0-----:R-:W-:Y:S02]  /*5ca0*/  IMAD.MOV R6, RZ, RZ, -R21 ;  /* 0x000000ffff067224 */ /* 0x001fe400078e0a15 */
[----:B------:R-:W0:Y:S01]  /*5cb0*/  LDC R21, c[0x0][0x148] ;  /* 0x00005200ff157b82 */ /* 0x000e220000000800 */
[----:B------:R-:W-:Y:S02]  /*5cc0*/  IMAD.IADD R5, R5, 0x1, R7 ;  /* 0x0000000105057824 */ /* 0x000fe400078e0207 */
[----:B-1----:R-:W-:Y:S01]  /*5cd0*/  IMAD R19, R20, R6, R19 ;  /* 0x0000000614137224 */ /* 0x002fe200078e0213 */
[----:B--2---:R-:W-:Y:S02]  /*5ce0*/  I2FP.F32.U32 R6, R14 ;  /* 0x0000000e00067245 */ /* 0x004fe40000201000 */
[--C-:B------:R-:W-:Y:S02]  /*5cf0*/  SHF.R.U64 R20, R4, UR7, R5.reuse ;  /* 0x0000000704147c19 */ /* 0x100fe40008001205 */
[----:B------:R-:W-:Y:S01]  /*5d00*/  SHF.R.U32.HI R5, RZ, UR7, R5 ;  /* 0x00000007ff057c19 */ /* 0x000fe20008011605 */
[----:B------:R-:W-:Y:S01]  /*5d10*/  FMUL R6, R6, UR8 ;  /* 0x0000000806067c20 */ /* 0x000fe20008400000 */
[----:B------:R-:W-:-:S02]  /*5d20*/  ULDC UR7, c[0x0][0x608] ;  /* 0x0001820000077ab9 */ /* 0x000fc40000000800 */
[--C-:B------:R-:W-:Y:S01]  /*5d30*/  SHF.R.U64 R23, R20, UR7, R5.reuse ;  /* 0x0000000714177c19 */ /* 0x100fe20008001205 */
[----:B------:R1:W2:Y:S01]  /*5d40*/  F2I.U32.TRUNC.NTZ R24, R6 ;  /* 0x0000000600187305 */ /* 0x0002a2000020f000 */
[----:B------:R-:W-:Y:S01]  /*5d50*/  SHF.R.U32.HI R4, RZ, UR7, R5 ;  /* 0x00000007ff047c19 */ /* 0x000fe20008011605 */
[----:B------:R-:W-:-:S03]  /*5d60*/  ULDC UR7, c[0x0][0x658] ;  /* 0x0001960000077ab9 */ /* 0x000fc60000000800 */
[--C-:B------:R-:W-:Y:S02]  /*5d70*/  SHF.R.U64 R22, R23, UR7, R4.reuse ;  /* 0x0000000717167c19 */ /* 0x100fe40008001204 */
[----:B------:R-:W-:-:S03]  /*5d80*/  SHF.R.U32.HI R25, RZ, UR7, R4 ;  /* 0x00000007ff197c19 */ /* 0x000fc60008011604 */
[----:B------:R-:W-:Y:S02]  /*5d90*/  IMAD.MOV.U32 R4, RZ, RZ, R22 ;  /* 0x000000ffff047224 */ /* 0x000fe400078e0016 */
[----:B------:R-:W-:Y:S01]  /*5da0*/  IMAD.MOV.U32 R5, RZ, RZ, R25 ;  /* 0x000000ffff057224 */ /* 0x000fe200078e0019 */
[----:B-1----:R-:W-:Y:S06]  /*5db0*/  @!P0 BRA `(.L_x_112) ;  /* 0x0000000000288947 */ /* 0x002fec0003800000 */
        /* <DEDUP_REMOVED lines=10> */
.L_x_112:
[----:B------:R-:W-:Y:S01]  /*5e60*/  ISETP.NE.AND P0, PT, R2, 0x1, PT ;  /* 0x000000010200780c */ /* 0x000fe20003f05270 */
[----:B------:R-:W-:Y:S01]  /*5e70*/  ULDC UR7, c[0x0][0x648] ;  /* 0x0001920000077ab9 */ /* 0x000fe20000000800 */
[----:B------:R-:W-:Y:S01]  /*5e80*/  LOP3.LUT R23, R23, UR6, RZ, 0xc0, !PT ;  /* 0x0000000617177c12 */ /* 0x000fe2000f8ec0ff */
[----:B--2---:R-:W-:Y:S01]  /*5e90*/  IMAD.MOV R24, RZ, RZ, -R24 ;  /* 0x000000ffff187224 */ /* 0x004fe200078e0a18 */
[----:B------:R-:W-:Y:S01]  /*5ea0*/  SHF.R.U64 R4, R4, UR7, R5 ;  /* 0x0000000704047c19 */ /* 0x000fe20008001205 */
[----:B------:R-:W-:Y:S01]  /*5eb0*/  ULDC UR7, c[0x0][0x638] ;  /* 0x00018e0000077ab9 */ /* 0x000fe20000000800 */
[----:B------:R-:W-:Y:S01]  /*5ec0*/  LOP3.LUT R7, R20, UR4, RZ, 0xc0, !PT ;  /* 0x0000000414077c12 */ /* 0x000fe2000f8ec0ff */
[----:B------:R-:W-:Y:S01]  /*5ed0*/  ULDC UR8, c[0x0][0x610] ;  /* 0x0001840000087ab9 */ /* 0x000fe20000000800 */
[----:B------:R-:W-:Y:S02]  /*5ee0*/  IMAD.MOV.U32 R6, RZ, RZ, R15 ;  /* 0x000000ffff067224 */ /* 0x000fe400078e000f */
[----:B------:R-:W-:-:S02]  /*5ef0*/  IMAD.MOV R5, RZ, RZ, -R4 ;  /* 0x000000ffff057224 */ /* 0x000fc400078e0a04 */
[----:B------:R-:W-:Y:S02]  /*5f00*/  IMAD R4, R4, UR5, R23 ;  /* 0x0000000504047c24 */ /* 0x000fe4000f8e0217 */
[----:B0-----:R-:W-:Y:S02]  /*5f10*/  @P0 IMAD R19, R21, R24, R14 ;  /* 0x0000001815130224 */ /* 0x001fe400078e020e */
[----:B------:R-:W-:Y:S01]  /*5f20*/  IMAD R22, R5, UR7, R22 ;  /* 0x0000000705167c24 */ /* 0x000fe2000f8e0216 */
[----:B------:R-:W-:Y:S01]  /*5f30*/  ULDC UR7, c[0x0][0x600] ;  /* 0x0001800000077ab9 */ /* 0x000fe20000000800 */
[----:B------:R-:W-:Y:S02]  /*5f40*/  IMAD R20, R4, UR8, R19 ;  /* 0x0000000804147c24 */ /* 0x000fe4000f8e0213 */
[----:B------:R-:W-:Y:S02]  /*5f50*/  IMAD R5, R22, UR7, R7 ;  /* 0x0000000716057c24 */ /* 0x000fe4000f8e0207 */
[----:B------:R-:W-:-:S03]  /*5f60*/  IMAD.MOV.U32 R4, RZ, RZ, 0x1 ;  /* 0x00000001ff047424 */ /* 0x000fc600078e00ff */
[----:B------:R-:W-:Y:S02]  /*5f70*/  SEL R19, R5, R20, !P0 ;  /* 0x0000001405137207 */ /* 0x000fe40004000000 */
[----:B------:R-:W-:-:S07]  /*5f80*/  SEL R20, R20, R5, !P0 ;  /* 0x0000000514147207 */ /* 0x000fce0004000000 */
.L_x_110:
[----:B------:R-:W-:Y:S05]  /*5f90*/  BSYNC B1 ;  /* 0x0000000000017941 */ /* 0x000fea0003800000 */
.L_x_109:
[----:B------:R-:W-:-:S13]  /*5fa0*/  LOP3.LUT P0, RZ, R4, 0xff, RZ, 0xc0, !PT ;  /* 0x000000ff04ff7812 */ /* 0x000fda000780c0ff */
[----:B------:R-:W-:Y:S05]  /*5fb0*/  @P0 BRA `(.L_x_113) ;  /* 0xfffffff400040947 */ /* 0x000fea000383ffff */
[----:B------:R-:W-:Y:S05]  /*5fc0*/  BSYNC B0 ;  /* 0x0000000000007941 */ /* 0x000fea0003800000 */
.L_x_102:
[----:B------:R-:W-:-:S03]  /*5fd0*/  UMOV UR7, 0xffffffff ;  /* 0xffffffff00077882 */ /* 0x000fc60000000000 */
[----:B------:R-:W-:Y:S05]  /*5fe0*/  BRA.DIV UR7, `(.L_x_114) ;  /* 0x0000000607147947 */ /* 0x000fea000b800000 */
[----:B------:R-:W-:-:S13]  /*5ff0*/  ELECT P6, URZ, PT ;  /* 0x00000000003f782f */ /* 0x000fda00038c0000 */
.L_x_128:
[----:B------:R-:W-:Y:S04]  /*6000*/  BSSY B0, `(.L_x_115) ;  /* 0x000002b000007945 */ /* 0x000fe80003800000 */
[----:B------:R-:W-:Y:S05]  /*6010*/  @!P6 BRA `(.L_x_116) ;  /* 0x0000000000a4e947 */ /* 0x000fea0003800000 */
[----:B------:R-:W-:-:S04]  /*6020*/  LOP3.LUT R18, R18, 0x2, RZ, 0xfc, !PT ;  /* 0x0000000212127812 */ /* 0x000fc800078efcff */
[----:B------:R-:W-:-:S13]  /*6030*/  ISETP.NE.AND P0, PT, R18, 0x3, PT ;  /* 0x000000031200780c */ /* 0x000fda0003f05270 */
[----:B------:R-:W-:Y:S05]  /*6040*/  @!P0 BRA `(.L_x_117) ;  /* 0x0000000000048947 */ /* 0x000fea0003800000 */
[----:B------:R-:W-:Y:S01]  /*6050*/  BPT.TRAP 0x1 ;  /* 0x000000040000795c */ /* 0x000fe20000300000 */
.L_x_117:
[----:B------:R-:W0:Y:S01]  /*6060*/  S2R R5, SR_CgaCtaId ;  /* 0x0000000000057919 */ /* 0x000e220000008800 */
[----:B------:R-:W-:Y:S02]  /*6070*/  MOV R0, 0x400 ;  /* 0x0000040000007802 */ /* 0x000fe40000000f00 */
[----:B------:R-:W-:Y:S02]  /*6080*/  SHF.L.U32 R2, R3, 0x1f, RZ ;  /* 0x0000001f03027819 */ /* 0x000fe400000006ff */
[----:B0-----:R-:W-:-:S05]  /*6090*/  LEA R5, R5, R0, 0x18 ;  /* 0x0000000005057211 */ /* 0x001fca00078ec0ff */
[----:B------:R-:W-:-:S04]  /*60a0*/  VIADD R5, R5, 0x20 ;  /* 0x0000002005057836 */ /* 0x000fc80000000000 */
[C---:B------:R-:W-:Y:S02]  /*60b0*/  IMAD R7, R8.reuse, 0x8, R5 ;  /* 0x0000000808077824 */ /* 0x040fe400078e0205 */
[----:B------:R-:W-:Y:S02]  /*60c0*/  VIADD R8, R8, 0x1 ;  /* 0x0000000108087836 */ /* 0x000fe40000000000 */
[----:B------:R-:W0:Y:S03]  /*60d0*/  SYNCS.PHASECHK.TRANS64.TRYWAIT P0, [R7+URZ], R2 ;  /* 0x00000002070075a7 */ /* 0x000e26000800017f */
[----:B------:R-:W-:-:S04]  /*60e0*/  ISETP.NE.AND P1, PT, R8, 0x4, PT ;  /* 0x000000040800780c */ /* 0x000fc80003f25270 */
[----:B------:R-:W-:Y:S02]  /*60f0*/  SEL R0, RZ, 0x1, P1 ;  /* 0x00000001ff007807 */ /* 0x000fe40000800000 */
[----:B------:R-:W-:Y:S02]  /*6100*/  SEL R8, R8, RZ, P1 ;  /* 0x000000ff08087207 */ /* 0x000fe40000800000 */
[----:B------:R-:W-:-:S03]  /*6110*/  LOP3.LUT R9, R3, R0, RZ, 0x3c, !PT ;  /* 0x0000000003097212 */ /* 0x000fc600078e3cff */
[----:B------:R-:W-:Y:S01]  /*6120*/  IMAD R6, R8, 0x8, R5 ;  /* 0x0000000808067824 */ /* 0x000fe200078e0205 */
[----:B------:R-:W-:Y:S01]  /*6130*/  SHF.L.U32 R3, R9, 0x1f, RZ ;  /* 0x0000001f09037819 */ /* 0x000fe200000006ff */
[----:B0-----:R-:W-:Y:S06]  /*6140*/  @!P0 BRA `(.L_x_118) ;  /* 0x0000000000dc8947 */ /* 0x001fec0003800000 */
.L_x_129:
[----:B------:R-:W1:Y:S01]  /*6150*/  SYNCS.PHASECHK.TRANS64.TRYWAIT P0, [R6+URZ], R3 ;  /* 0x00000003060075a7 */ /* 0x000e62000800017f */
[----:B------:R-:W-:-:S05]  /*6160*/  VIADD R0, R8, 0x1 ;  /* 0x0000000108007836 */ /* 0x000fca0000000000 */
[----:B------:R-:W-:-:S04]  /*6170*/  ISETP.NE.AND P1, PT, R0, 0x4, PT ;  /* 0x000000040000780c */ /* 0x000fc80003f25270 */
[----:B0-----:R-:W-:Y:S02]  /*6180*/  SEL R2, RZ, 0x1, P1 ;  /* 0x00000001ff027807 */ /* 0x001fe40000800000 */
[----:B------:R-:W-:Y:S02]  /*6190*/  SEL R0, R0, RZ, P1 ;  /* 0x000000ff00007207 */ /* 0x000fe40000800000 */
[----:B------:R-:W-:-:S03]  /*61a0*/  LOP3.LUT R9, R9, R2, RZ, 0x3c, !PT ;  /* 0x0000000209097212 */ /* 0x000fc600078e3cff */
[----:B------:R-:W-:Y:S01]  /*61b0*/  IMAD R7, R0, 0x8, R5 ;  /* 0x0000000800077824 */ /* 0x000fe200078e0205 */
[----:B------:R-:W-:Y:S01]  /*61c0*/  SHF.L.U32 R4, R9, 0x1f, RZ ;  /* 0x0000001f09047819 */ /* 0x000fe200000006ff */
[----:B-1----:R-:W-:Y:S06]  /*61d0*/  @!P0 BRA `(.L_x_119) ;  /* 0x0000000000cc8947 */ /* 0x002fec0003800000 */
.L_x_130:
[----:B------:R-:W1:Y:S01]  /*61e0*/  SYNCS.PHASECHK.TRANS64.TRYWAIT P0, [R7+URZ], R4 ;  /* 0x00000004070075a7 */ /* 0x000e62000800017f */
[----:B------:R-:W-:-:S05]  /*61f0*/  VIADD R0, R0, 0x1 ;  /* 0x0000000100007836 */ /* 0x000fca0000000000 */
[----:B------:R-:W-:-:S04]  /*6200*/  ISETP.NE.AND P1, PT, R0, 0x4, PT ;  /* 0x000000040000780c */ /* 0x000fc80003f25270 */
[----:B------:R-:W-:Y:S02]  /*6210*/  SEL R2, RZ, 0x1, P1 ;  /* 0x00000001ff027807 */ /* 0x000fe40000800000 */
[----:B------:R-:W-:Y:S02]  /*6220*/  SEL R0, R0, RZ, P1 ;  /* 0x000000ff00007207 */ /* 0x000fe40000800000 */
[----:B------:R-:W-:Y:S01]  /*6230*/  LOP3.LUT R2, R9, R2, RZ, 0x3c, !PT ;  /* 0x0000000209027212 */ /* 0x000fe200078e3cff */
[----:B-1----:R-:W-:Y:S06]  /*6240*/  @!P0 BRA `(.L_x_120) ;  /* 0x0000000000c48947 */ /* 0x002fec0003800000 */
.L_x_131:
[----:B------:R-:W-:Y:S01]  /*6250*/  IMAD R5, R0, 0x8, R5 ;  /* 0x0000000800057824 */ /* 0x000fe200078e0205 */
[----:B------:R-:W-:-:S07]  /*6260*/  SHF.L.U32 R0, R2, 0x1f, RZ ;  /* 0x0000001f02007819 */ /* 0x000fce00000006ff */
.L_x_121:
[----:B--2---:R2:W3:Y:S02]  /*6270*/  SYNCS.PHASECHK.TRANS64.TRYWAIT P0, [R5+URZ], R0 ;  /* 0x00000000050075a7 */ /* 0x0044e4000800017f */
[----:B---3--:R-:W-:Y:S05]  /*6280*/  @!P0 NANOSLEEP.SYNCS 0x989680 ;  /* 0x009896800000895d */ /* 0x008fea0003900000 */
[----:B------:R-:W3:Y:S02]  /*6290*/  @!P0 SYNCS.PHASECHK.TRANS64 P0, [R5+URZ], R0 ;  /* 0x00000000050085a7 */ /* 0x000ee4000800007f */
[----:B---3--:R-:W-:Y:S05]  /*62a0*/  @!P0 BRA `(.L_x_121) ;  /* 0xfffffffc00f08947 */ /* 0x008fea000383ffff */
.L_x_116:
[----:B------:R-:W-:Y:S05]  /*62b0*/  BSYNC B0 ;  /* 0x0000000000007941 */ /* 0x000fea0003800000 */
.L_x_115:
[----:B------:R-:W-:Y:S05]  /*62c0*/  EXIT ;  /* 0x000000000000794d */ /* 0x000fea0003800000 */
.L_x_21:
[----:B-1----:R1:W2:Y:S02]  /*62d0*/  SYNCS.PHASECHK.TRANS64.TRYWAIT P1, [R3+URZ], R0 ;  /* 0x00000000030075a7 */ /* 0x0022a4000802017f */
[----:B--2---:R-:W-:Y:S05]  /*62e0*/  @!P1 NANOSLEEP.SYNCS 0x989680 ;  /* 0x009896800000995d */ /* 0x004fea0003900000 */
[----:B------:R-:W2:Y:S02]  /*62f0*/  @!P1 SYNCS.PHASECHK.TRANS64 P1, [R3+URZ], R0 ;  /* 0x00000000030095a7 */ /* 0x000ea4000802007f */
[----:B--2---:R-:W-:Y:S05]  /*6300*/  @!P1 BRA `(.L_x_21) ;  /* 0xfffffffc00f09947 */ /* 0x004fea000383ffff */
[----:B------:R-:W-:Y:S05]  /*6310*/  BRA `(.L_x_20) ;  /* 0xffffffb400087947 */ /* 0x000fea000383ffff */
.L_x_26:
[----:B-1----:R1:W2:Y:S02]  /*6320*/  SYNCS.PHASECHK.TRANS64.TRYWAIT P1, [R5+URZ], R4 ;  /* 0x00000004050075a7 */ /* 0x0022a4000802017f */
[----:B--2---:R-:W-:Y:S05]  /*6330*/  @!P1 NANOSLEEP.SYNCS 0x989680 ;  /* 0x009896800000995d */ /* 0x004fea0003900000 */
[----:B------:R-:W2:Y:S02]  /*6340*/  @!P1 SYNCS.PHASECHK.TRANS64 P1, [R5+URZ], R4 ;  /* 0x00000004050095a7 */ /* 0x000ea4000802007f */
[----:B--2---:R-:W-:Y:S05]  /*6350*/  @!P1 BRA `(.L_x_26) ;  /* 0xfffffffc00f09947 */ /* 0x004fea000383ffff */
[----:B------:R-:W-:Y:S05]  /*6360*/  BRA `(.L_x_25) ;  /* 0xffffffb800547947 */ /* 0x000fea000383ffff */
.L_x_103:
[----:B------:R-:W-:Y:S01]  /*6370*/  BSSY B1, `(.L_x_122) ;  /* 0x0000006000017945 */ /* 0x000fe20003800000 */
[----:B------:R-:W-:-:S07]  /*6380*/  IMAD.MOV.U32 R15, RZ, RZ, -0x1 ;  /* 0xffffffffff0f7424 */ /* 0x000fce00078e00ff */
[----:B------:R-:W-:Y:S05]  /*6390*/  WARPSYNC.COLLECTIVE R15, `(.L_x_123) ;  /* 0x000000000f0c7348 */ /* 0x000fea0003c00000 */
[----:B------:R-:W-:Y:S02]  /*63a0*/  ELECT P6, UR62, PT ;  /* 0x00000000003e782f */ /* 0x000fe400038c0000 */
[----:B------:R-:W-:Y:S01]  /*63b0*/  MOV R14, UR62 ;  /* 0x0000003e000e7c02 */ /* 0x000fe20008000f00 */
[----:B------:R-:W-:Y:S10]  /*63c0*/  ENDCOLLECTIVE ;  /* 0x000000000000791b */ /* 0x000ff40003800000 */
.L_x_123:
[----:B------:R-:W-:Y:S05]  /*63d0*/  BSYNC B1 ;  /* 0x0000000000017941 */ /* 0x000fea0003800000 */
.L_x_122:
[----:B------:R-:W-:Y:S05]  /*63e0*/  BRA `(.L_x_124) ;  /* 0xfffffff000047947 */ /* 0x000fea000383ffff */
.L_x_106:
[----:B0-----:R0:W1:Y:S02]  /*63f0*/  SYNCS.PHASECHK.TRANS64.TRYWAIT P0, [R21+URZ+0x20], R14 ;  /* 0x0000200e150075a7 */ /* 0x001064000800017f */
[----:B-1----:R-:W-:Y:S05]  /*6400*/  @!P0 NANOSLEEP.SYNCS 0x989680 ;  /* 0x009896800000895d */ /* 0x002fea0003900000 */
[----:B------:R-:W1:Y:S02]  /*6410*/  @!P0 SYNCS.PHASECHK.TRANS64 P0, [R21+URZ+0x20], R14 ;  /* 0x0000200e150085a7 */ /* 0x000e64000800007f */
[----:B-1----:R-:W-:Y:S05]  /*6420*/  @!P0 BRA `(.L_x_106) ;  /* 0xfffffffc00f08947 */ /* 0x002fea000383ffff */
[----:B------:R-:W-:Y:S05]  /*6430*/  BRA `(.L_x_125) ;  /* 0xfffffff000447947 */ /* 0x000fea000383ffff */
.L_x_114:
[----:B------:R-:W-:Y:S01]  /*6440*/  BSSY B0, `(.L_x_126) ;  /* 0x0000006000007945 */ /* 0x000fe20003800000 */
[----:B------:R-:W-:-:S07]  /*6450*/  IMAD.MOV.U32 R15, RZ, RZ, -0x1 ;  /* 0xffffffffff0f7424 */ /* 0x000fce00078e00ff */
[----:B------:R-:W-:Y:S05]  /*6460*/  WARPSYNC.COLLECTIVE R15, `(.L_x_127) ;  /* 0x000000000f0c7348 */ /* 0x000fea0003c00000 */
[----:B------:R-:W-:Y:S02]  /*6470*/  ELECT P6, UR62, PT ;  /* 0x00000000003e782f */ /* 0x000fe400038c0000 */
[----:B------:R-:W-:Y:S01]  /*6480*/  MOV R14, UR62 ;  /* 0x0000003e000e7c02 */ /* 0x000fe20008000f00 */
[----:B------:R-:W-:Y:S10]  /*6490*/  ENDCOLLECTIVE ;  /* 0x000000000000791b */ /* 0x000ff40003800000 */
.L_x_127:
[----:B------:R-:W-:Y:S05]  /*64a0*/  BSYNC B0 ;  /* 0x0000000000007941 */ /* 0x000fea0003800000 */
.L_x_126:
[----:B------:R-:W-:Y:S05]  /*64b0*/  BRA `(.L_x_128) ;  /* 0xfffffff800d07947 */ /* 0x000fea000383ffff */
.L_x_118:
[----:B0-----:R0:W1:Y:S02]  /*64c0*/  SYNCS.PHASECHK.TRANS64.TRYWAIT P0, [R7+URZ], R2 ;  /* 0x00000002070075a7 */ /* 0x001064000800017f */
[----:B-1----:R-:W-:Y:S05]  /*64d0*/  @!P0 NANOSLEEP.SYNCS 0x989680 ;  /* 0x009896800000895d */ /* 0x002fea0003900000 */
[----:B------:R-:W1:Y:S02]  /*64e0*/  @!P0 SYNCS.PHASECHK.TRANS64 P0, [R7+URZ], R2 ;  /* 0x00000002070085a7 */ /* 0x000e64000800007f */
[----:B-1----:R-:W-:Y:S05]  /*64f0*/  @!P0 BRA `(.L_x_118) ;  /* 0xfffffffc00f08947 */ /* 0x002fea000383ffff */
[----:B------:R-:W-:Y:S05]  /*6500*/  BRA `(.L_x_129) ;  /* 0xfffffffc00107947 */ /* 0x000fea000383ffff */
.L_x_119:
[----:B0-----:R0:W1:Y:S02]  /*6510*/  SYNCS.PHASECHK.TRANS64.TRYWAIT P0, [R6+URZ], R3 ;  /* 0x00000003060075a7 */ /* 0x001064000800017f */
[----:B-1----:R-:W-:Y:S05]  /*6520*/  @!P0 NANOSLEEP.SYNCS 0x989680 ;  /* 0x009896800000895d */ /* 0x002fea0003900000 */
[----:B------:R-:W1:Y:S02]  /*6530*/  @!P0 SYNCS.PHASECHK.TRANS64 P0, [R6+URZ], R3 ;  /* 0x00000003060085a7 */ /* 0x000e64000800007f */
[----:B-1----:R-:W-:Y:S05]  /*6540*/  @!P0 BRA `(.L_x_119) ;  /* 0xfffffffc00f08947 */ /* 0x002fea000383ffff */
[----:B------:R-:W-:Y:S05]  /*6550*/  BRA `(.L_x_130) ;  /* 0xfffffffc00207947 */ /* 0x000fea000383ffff */
.L_x_120:
[----:B-1----:R1:W2:Y:S02]  /*6560*/  SYNCS.PHASECHK.TRANS64.TRYWAIT P0, [R7+URZ], R4 ;  /* 0x00000004070075a7 */ /* 0x0022a4000800017f */
[----:B--2---:R-:W-:Y:S05]  /*6570*/  @!P0 NANOSLEEP.SYNCS 0x989680 ;  /* 0x009896800000895d */ /* 0x004fea0003900000 */
[----:B------:R-:W2:Y:S02]  /*6580*/  @!P0 SYNCS.PHASECHK.TRANS64 P0, [R7+URZ], R4 ;  /* 0x00000004070085a7 */ /* 0x000ea4000800007f */
[----:B--2---:R-:W-:Y:S05]  /*6590*/  @!P0 BRA `(.L_x_120) ;  /* 0xfffffffc00f08947 */ /* 0x004fea000383ffff */
[----:B------:R-:W-:Y:S05]  /*65a0*/  BRA `(.L_x_131) ;  /* 0xfffffffc00287947 */ /* 0x000fea000383ffff */
.L_x_132:
[----:B------:R-:W-:-:S00]  /*65b0*/  BRA `(.L_x_132) ;  /* 0xfffffffc00fc7947 */ /* 0x000fc0000383ffff */
[----:B------:R-:W-:-:S00]  /*65c0*/  NOP ;  /* 0x0000000000007918 */ /* 0x000fc00000000000 */
        /* <DEDUP_REMOVED lines=11> */
.L_x_133:


//--------------------- .nv.global.init           --------------------------
	.section	.nv.global.init,"aw",@progbits
.nv.global.init:
	.type		$str$22,@object
	.size		$str$22,($str$23 - $str$22)
$str$22:
        /*0000*/ 	.byte	0x6b, 0x5f, 0x74, 0x69, 0x6c, 0x65, 0x5f, 0x63, 0x6f, 0x75, 0x6e, 0x74, 0x20, 0x3e, 0x3d, 0x20
        /*0010*/ 	.byte	0x31, 0x00
	.type		$str$23,@object
	.size		$str$23,(__unnamed_1 - $str$23)
$str$23:
        /*0012*/ 	.byte	0x2f, 0x74, 0x6d, 0x70, 0x2f, 0x63, 0x75, 0x74, 0x6c, 0x61, 0x73, 0x73, 0x5f, 0x73, 0x77, 0x65
        /*0022*/ 	.byte	0x65, 0x70, 0x5f, 0x73, 0x72, 0x63, 0x2f, 0x69, 0x6e, 0x63, 0x6c, 0x75, 0x64, 0x65, 0x2f, 0x63
        /*0032*/ 	.byte	0x75, 0x74, 0x6c, 0x61, 0x73, 0x73, 0x2f, 0x67, 0x65, 0x6d, 0x6d, 0x2f, 0x63, 0x6f, 0x6c, 0x6c
        /*0042*/ 	.byte	0x65, 0x63, 0x74, 0x69, 0x76, 0x65, 0x2f, 0x73, 0x6d, 0x39, 0x30, 0x5f, 0x6d, 0x6d, 0x61, 0x5f
        /*0052*/ 	.byte	0x74, 0x6d, 0x61, 0x5f, 0x67, 0x6d, 0x6d, 0x61, 0x5f, 0x73, 0x73, 0x5f, 0x77, 0x61, 0x72, 0x70
        /*0062*/ 	.byte	0x73, 0x70, 0x65, 0x63, 0x69, 0x61, 0x6c, 0x69, 0x7a, 0x65, 0x64, 0x2e, 0x68, 0x70, 0x70, 0x00
	.type		__unnamed_1,@object
	.size		__unnamed_1,(.L_0 - __unnamed_1)
__unnamed_1:
        /*0072*/ 	.byte	0x76, 0x6f, 0x69, 0x64, 0x20, 0x63, 0x75, 0x74, 0x6c, 0x61, 0x73, 0x73, 0x3a, 0x3a, 0x67, 0x65
        /* <DEDUP_REMOVED lines=180> */
        /*0bc2*/ 	.byte	0x65, 0x3a, 0x3a, 0x69, 0x64, 0x65, 0x6e, 0x74, 0x69, 0x74, 0x79, 0x5d, 0x00
.L_0:


//--------------------- .nv.shared._ZN7cutlass13device_kernelINS_4gemm6kernel13GemmUniversalIN4cute5tupleIJiiiiEEENS1_10collective13CollectiveMmaINS1_34MainloopSm90TmaGmmaWarpSpecializedILi4ENS5_IJNS4_1CILi1EEENSA_ILi2EEESB_EEENS1_35KernelTmaWarpSpecializedCooperativeEEENS5_IJNSA_ILi128EEENSA_ILi64EEESG_EEENS_10bfloat16_tENS5_IJlSB_lEEESJ_SK_NS4_8TiledMMAINS4_8MMA_AtomIJNS4_4SM904GMMA27MMA_64x64x16_F32BF16BF16_SSILNSO_5MajorE0ELSQ_0ELNSO_7ScaleInE1ELSR_1EEEEEENS4_6LayoutINS5_IJSC_SB_SB_EEENS5_IJSB_NSA_ILi0EEESW_EEEEENS5_IJNS4_10UnderscoreESZ_SZ_EEEEENS4_23SM90_TMA_LOAD_MULTICASTENS4_14ComposedLayoutINS4_7SwizzleILi3ELi4ELi3EEENS4_18smem_ptr_flag_bitsILi16EEENSU_INS5_IJNSA_ILi8EEESH_EEENS5_IJSH_SB_EEEEEEEvNS4_8identityENS4_13SM90_TMA_LOADES1C_vS1D_EENS_8epilogue10collective6detail29Sm90TmaWarpSpecializedAdapterINS1H_15DefaultEpilogueISJ_SK_SK_NS1G_6thread17LinearCombinationISJ_Li1EffLNS1L_9ScaleType4KindE0ELNS_15FloatRoundStyleE2ESJ_EENS1_15EpilogueDefaultEEEEEvvEEEEvNT_6ParamsE --------------------------
	.section	.nv.shared._ZN7cutlass13device_kernelINS_4gemm6kernel13GemmUniversalIN4cute5tupleIJiiiiEEENS1_10collective13CollectiveMmaINS1_34MainloopSm90TmaGmmaWarpSpecializedILi4ENS5_IJNS4_1CILi1EEENSA_ILi2EEESB_EEENS1_35KernelTmaWarpSpecializedCooperativeEEENS5_IJNSA_ILi128EEENSA_ILi64EEESG_EEENS_10bfloat16_tENS5_IJlSB_lEEESJ_SK_NS4_8TiledMMAINS4_8MMA_AtomIJNS4_4SM904GMMA27MMA_64x64x16_F32BF16BF16_SSILNSO_5MajorE0ELSQ_0ELNSO_7ScaleInE1ELSR_1EEEEEENS4_6LayoutINS5_IJSC_SB_SB_EEENS5_IJSB_NSA_ILi0EEESW_EEEEENS5_IJNS4_10UnderscoreESZ_SZ_EEEEENS4_23SM90_TMA_LOAD_MULTICASTENS4_14ComposedLayoutINS4_7SwizzleILi3ELi4ELi3EEENS4_18smem_ptr_flag_bitsILi16EEENSU_INS5_IJNSA_ILi8EEESH_EEENS5_IJSH_SB_EEEEEEEvNS4_8identityENS4_13SM90_TMA_LOADES1C_vS1D_EENS_8epilogue10collective6detail29Sm90TmaWarpSpecializedAdapterINS1H_15DefaultEpilogueISJ_SK_SK_NS1G_6thread17LinearCombinationISJ_Li1EffLNS1L_9ScaleType4KindE0ELNS_15FloatRoundStyleE2ESJ_EENS1_15EpilogueDefaultEEEEEvvEEEEvNT_6ParamsE,"aw",@nobits
	.sectionflags	@""
	.align	16
	.zero		1024


//--------------------- .nv.shared.reserved.0     --------------------------
	.section	.nv.shared.reserved.0,"aw",@nobits
	.weak		__nv_reservedSMEM_offset_0_alias
	.size		__nv_reservedSMEM_offset_0_alias, 0, 0
	.other		__nv_reservedSMEM_offset_0_alias,@"STO_CUDA_RESERVED_SHARED STV_DEFAULT"
__nv_reservedSMEM_offset_0_alias:
	.zero		0


//--------------------- .nv.global                --------------------------
	.section	.nv.global,"aw",@nobits
.nv.global:
	.type		_ZN39_INTERNAL_928a8060_4_k_cu_732e19fc_29234cute1_E,@object
	.size		_ZN39_INTERNAL_928a8060_4_k_cu_732e19fc_29234cute1_E,(_ZN39_INTERNAL_928a8060_4_k_cu_732e19fc_29234cuda3std3__45__cpo6cbeginE - _ZN39_INTERNAL_928a8060_4_k_cu_732e19fc_29234cute1_E)
_ZN39_INTERNAL_928a8060_4_k_cu_732e19fc_29234cute1_E:
	.zero		1
	.type		_ZN39_INTERNAL_928a8060_4_k_cu_732e19fc_29234cuda3std3__45__cpo6cbeginE,@object
	.size		_ZN39_INTERNAL_928a8060_4_k_cu_732e19fc_29234cuda3std3__45__cpo6cbeginE,(_ZN39_INTERNAL_928a8060_4_k_cu_732e19fc_29234cuda3std3__48in_placeE - _ZN39_INTERNAL_928a8060_4_k_cu_732e19fc_29234cuda3std3__45__cpo6cbeginE)
_ZN39_INTERNAL_928a8060_4_k_cu_732e19fc_29234cuda3std3__45__cpo6cbeginE:
	.zero		1
	.type		_ZN39_INTERNAL_928a8060_4_k_cu_732e19fc_29234cuda3std3__48in_placeE,@object
	.size		_ZN39_INTERNAL_928a8060_4_k_cu_732e19fc_29234cuda3std3__48in_placeE,(_ZN39_INTERNAL_928a8060_4_k_cu_732e19fc_29234cuda3std6ranges3__45__cpo9iter_moveE - _ZN39_INTERNAL_928a8060_4_k_cu_732e19fc_29234cuda3std3__48in_placeE)
_ZN39_INTERNAL_928a8060_4_k_cu_732e19fc_29234cuda3std3__48in_placeE:
	.zero		1
	.type		_ZN39_INTERNAL_928a8060_4_k_cu_732e19fc_29234cuda3std6ranges3__45__cpo9iter_moveE,@object
	.size		_ZN39_INTERNAL_928a8060_4_k_cu_732e19fc_29234cuda3std6ranges3__45__cpo9iter_moveE,(_ZN39_INTERNAL_928a8060_4_k_cu_732e19fc_29234cuda3std3__45__cpo5beginE - _ZN39_INTERNAL_928a8060_4_k_cu_732e19fc_29234cuda3std6ranges3__45__cpo9iter_moveE)
_ZN39_INTERNAL_928a8060_4_k_cu_732e19fc_29234cuda3std6ranges3__45__cpo9iter_moveE:
	.zero		1
	.type		_ZN39_INTERNAL_928a8060_4_k_cu_732e19fc_29234cuda3std3__45__cpo5beginE,@object
	.size		_ZN39_INTERNAL_928a8060_4_k_cu_732e19fc_29234cuda3std3__45__cpo5beginE,(_ZN39_INTERNAL_928a8060_4_k_cu_732e19fc_29234cuda3std3__441_GLOBAL__N__928a8060_4_k_cu_732e19fc_29236ignoreE - _ZN39_INTERNAL_928a8060_4_k_cu_732e19fc_29234cuda3std3__45__cpo5beginE)
_ZN39_INTERNAL_928a8060_4_k_cu_732e19fc_29234cuda3std3__45__cpo5beginE:
	.zero		1
	.type		_ZN39_INTERNAL_928a8060_4_k_cu_732e19fc_29234cuda3std3__441_GLOBAL__N__928a8060_4_k_cu_732e19fc_29236ignoreE,@object
	.size		_ZN39_INTERNAL_928a8060_4_k_cu_732e19fc_29234cuda3std3__441_GLOBAL__N__928a8060_4_k_cu_732e19fc_29236ignoreE,(_ZN39_INTERNAL_928a8060_4_k_cu_732e19fc_29234cute7productE - _ZN39_INTERNAL_928a8060_4_k_cu_732e19fc_29234cuda3std3__441_GLOBAL__N__928a8060_4_k_cu_732e19fc_29236ignoreE)
_ZN39_INTERNAL_928a8060_4_k_cu_732e19fc_29234cuda3std3__441_GLOBAL__N__928a8060_4_k_cu_732e19fc_29236ignoreE:
	.zero		1
	.type		_ZN39_INTERNAL_928a8060_4_k_cu_732e19fc_29234cute7productE,@object
	.size		_ZN39_INTERNAL_928a8060_4_k_cu_732e19fc_29234cute7productE,(_ZN39_INTERNAL_928a8060_4_k_cu_732e19fc_29234cuda3std3__45__cpo3endE - _ZN39_INTERNAL_928a8060_4_k_cu_732e19fc_29234cute7productE)
_ZN39_INTERNAL_928a8060_4_k_cu_732e19fc_29234cute7productE:
	.zero		1
	.type		_ZN39_INTERNAL_928a8060_4_k_cu_732e19fc_29234cuda3std3__45__cpo3endE,@object
	.size		_ZN39_INTERNAL_928a8060_4_k_cu_732e19fc_29234cuda3std3__45__cpo3endE,(_ZN39_INTERNAL_928a8060_4_k_cu_732e19fc_29234cuda3std3__419piecewise_constructE - _ZN39_INTERNAL_928a8060_4_k_cu_732e19fc_29234cuda3std3__45__cpo3endE)
_ZN39_INTERNAL_928a8060_4_k_cu_732e19fc_29234cuda3std3__45__cpo3endE:
	.zero		1
	.type		_ZN39_INTERNAL_928a8060_4_k_cu_732e19fc_29234cuda3std3__419piecewise_constructE,@object
	.size		_ZN39_INTERNAL_928a8060_4_k_cu_732e19fc_29234cuda3std3__419piecewise_constructE,(_ZN39_INTERNAL_928a8060_4_k_cu_732e19fc_29234cuda3std3__45__cpo4cendE - _ZN39_INTERNAL_928a8060_4_k_cu_732e19fc_29234cuda3std3__419piecewise_constructE)
_ZN39_INTERNAL_928a8060_4_k_cu_732e19fc_29234cuda3std3__419piecewise_constructE:
	.zero		1
	.type		_ZN39_INTERNAL_928a8060_4_k_cu_732e19fc_29234cuda3std3__45__cpo4cendE,@object
	.size		_ZN39_INTERNAL_928a8060_4_k_cu_732e19fc_29234cuda3std3__45__cpo4cendE,(_ZN39_INTERNAL_928a8060_4_k_cu_732e19fc_29234cuda3std6ranges3__45__cpo4swapE - _ZN39_INTERNAL_928a8060_4_k_cu_732e19fc_29234cuda3std3__45__cpo4cendE)
_ZN39_INTERNAL_928a8060_4_k_cu_732e19fc_29234cuda3std3__45__cpo4cendE:
	.zero		1
	.type		_ZN39_INTERNAL_928a8060_4_k_cu_732e19fc_29234cuda3std6ranges3__45__cpo4swapE,@object
	.size		_ZN39_INTERNAL_928a8060_4_k_cu_732e19fc_29234cuda3std6ranges3__45__cpo4swapE,(.L_8 - _ZN39_INTERNAL_928a8060_4_k_cu_732e19fc_29234cuda3std6ranges3__45__cpo4swapE)
_ZN39_INTERNAL_928a8060_4_k_cu_732e19fc_29234cuda3std6ranges3__45__cpo4swapE:
	.zero		1
.L_8:


//--------------------- .nv.constant0._ZN7cutlass13device_kernelINS_4gemm6kernel13GemmUniversalIN4cute5tupleIJiiiiEEENS1_10collective13CollectiveMmaINS1_34MainloopSm90TmaGmmaWarpSpecializedILi4ENS5_IJNS4_1CILi1EEENSA_ILi2EEESB_EEENS1_35KernelTmaWarpSpecializedCooperativeEEENS5_IJNSA_ILi128EEENSA_ILi64EEESG_EEENS_10bfloat16_tENS5_IJlSB_lEEESJ_SK_NS4_8TiledMMAINS4_8MMA_AtomIJNS4_4SM904GMMA27MMA_64x64x16_F32BF16BF16_SSILNSO_5MajorE0ELSQ_0ELNSO_7ScaleInE1ELSR_1EEEEEENS4_6LayoutINS5_IJSC_SB_SB_EEENS5_IJSB_NSA_ILi0EEESW_EEEEENS5_IJNS4_10UnderscoreESZ_SZ_EEEEENS4_23SM90_TMA_LOAD_MULTICASTENS4_14ComposedLayoutINS4_7SwizzleILi3ELi4ELi3EEENS4_18smem_ptr_flag_bitsILi16EEENSU_INS5_IJNSA_ILi8EEESH_EEENS5_IJSH_SB_EEEEEEEvNS4_8identityENS4_13SM90_TMA_LOADES1C_vS1D_EENS_8epilogue10collective6detail29Sm90TmaWarpSpecializedAdapterINS1H_15DefaultEpilogueISJ_SK_SK_NS1G_6thread17LinearCombinationISJ_Li1EffLNS1L_9ScaleType4KindE0ELNS_15FloatRoundStyleE2ESJ_EENS1_15EpilogueDefaultEEEEEvvEEEEvNT_6ParamsE --------------------------
	.section	.nv.constant0._ZN7cutlass13device_kernelINS_4gemm6kernel13GemmUniversalIN4cute5tupleIJiiiiEEENS1_10collective13CollectiveMmaINS1_34MainloopSm90TmaGmmaWarpSpecializedILi4ENS5_IJNS4_1CILi1EEENSA_ILi2EEESB_EEENS1_35KernelTmaWarpSpecializedCooperativeEEENS5_IJNSA_ILi128EEENSA_ILi64EEESG_EEENS_10bfloat16_tENS5_IJlSB_lEEESJ_SK_NS4_8TiledMMAINS4_8MMA_AtomIJNS4_4SM904GMMA27MMA_64x64x16_F32BF16BF16_SSILNSO_5MajorE0ELSQ_0ELNSO_7ScaleInE1ELSR_1EEEEEENS4_6LayoutINS5_IJSC_SB_SB_EEENS5_IJSB_NSA_ILi0EEESW_EEEEENS5_IJNS4_10UnderscoreESZ_SZ_EEEEENS4_23SM90_TMA_LOAD_MULTICASTENS4_14ComposedLayoutINS4_7SwizzleILi3ELi4ELi3EEENS4_18smem_ptr_flag_bitsILi16EEENSU_INS5_IJNSA_ILi8EEESH_EEENS5_IJSH_SB_EEEEEEEvNS4_8identityENS4_13SM90_TMA_LOADES1C_vS1D_EENS_8epilogue10collective6detail29Sm90TmaWarpSpecializedAdapterINS1H_15DefaultEpilogueISJ_SK_SK_NS1G_6thread17LinearCombinationISJ_Li1EffLNS1L_9ScaleType4KindE0ELNS_15FloatRoundStyleE2ESJ_EENS1_15EpilogueDefaultEEEEEvvEEEEvNT_6ParamsE,"a",@progbits
	.sectionflags	@""
	.align	4
.nv.constant0._ZN7cutlass13device_kernelINS_4gemm6kernel13GemmUniversalIN4cute5tupleIJiiiiEEENS1_10collective13CollectiveMmaINS1_34MainloopSm90TmaGmmaWarpSpecializedILi4ENS5_IJNS4_1CILi1EEENSA_ILi2EEESB_EEENS1_35KernelTmaWarpSpecializedCooperativeEEENS5_IJNSA_ILi128EEENSA_ILi64EEESG_EEENS_10bfloat16_tENS5_IJlSB_lEEESJ_SK_NS4_8TiledMMAINS4_8MMA_AtomIJNS4_4SM904GMMA27MMA_64x64x16_F32BF16BF16_SSILNSO_5MajorE0ELSQ_0ELNSO_7ScaleInE1ELSR_1EEEEEENS4_6LayoutINS5_IJSC_SB_SB_EEENS5_IJSB_NSA_ILi0EEESW_EEEEENS5_IJNS4_10UnderscoreESZ_SZ_EEEEENS4_23SM90_TMA_LOAD_MULTICASTENS4_14ComposedLayoutINS4_7SwizzleILi3ELi4ELi3EEENS4_18smem_ptr_flag_bitsILi16EEENSU_INS5_IJNSA_ILi8EEESH_EEENS5_IJSH_SB_EEEEEEEvNS4_8identityENS4_13SM90_TMA_LOADES1C_vS1D_EENS_8epilogue10collective6detail29Sm90TmaWarpSpecializedAdapterINS1H_15DefaultEpilogueISJ_SK_SK_NS1G_6thread17LinearCombinationISJ_Li1EffLNS1L_9ScaleType4KindE0ELNS_15FloatRoundStyleE2ESJ_EENS1_15EpilogueDefaultEEEEEvvEEEEvNT_6ParamsE:
	.zero		1664


//--------------------- SYMBOLS --------------------------

	.type		.nv.reservedSmem.offset0,@object
	.size		.nv.reservedSmem.offset0,0x4
	.type		__assertfail,@function
